	.target	sm_90a

	.elftype	@"ET_EXEC"


//--------------------- .note.nv.tkinfo           --------------------------
	.section	.note.nv.tkinfo,"",@"SHT_NOTE"
	.sectionflags	@"SHF_NOTE_NV_TKINFO"
	.tkinfo
        /*0018*/ 	.word	0x00000002
        /*0030*/ 	.string	""
        /*0030*/ 	.string	"ptxas"
        /*0030*/ 	.string	"Cuda compilation tools, release 13.0, V13.0.88"
        /*0030*/ 	.string	"Build cuda_13.0.r13.0/compiler.36424714_0"
        /*0030*/ 	.string	"-v  -suppress-debug-info  -lineinfo  -arch sm_90a "



//--------------------- .note.nv.cuinfo           --------------------------
	.section	.note.nv.cuinfo,"",@"SHT_NOTE"
	.sectionflags	@"SHF_NOTE_NV_CUINFO"
        /*0018*/ 	.short	0x0002
        /*001a*/ 	.short	0x005a
        /*001c*/ 	.short	0x0082
	.zero		2


//--------------------- .nv.info                  --------------------------
	.section	.nv.info,"",@"SHT_CUDA_INFO"
	.align	4


	//----- nvinfo : EIATTR_REGCOUNT
	.align		4
        /*0000*/ 	.byte	0x04, 0x2f
        /*0002*/ 	.short	(.L_1 - .L_0)
	.align		4
.L_0:
        /*0004*/ 	.word	index@(gluon_wgmma)
        /*0008*/ 	.word	0x0000009a


	//----- nvinfo : EIATTR_FRAME_SIZE
	.align		4
.L_1:
        /*000c*/ 	.byte	0x04, 0x11
        /*000e*/ 	.short	(.L_3 - .L_2)
	.align		4
.L_2:
        /*0010*/ 	.word	index@(gluon_wgmma)
        /*0014*/ 	.word	0x00000000


	//----- nvinfo : EIATTR_MIN_STACK_SIZE
	.align		4
.L_3:
        /*0018*/ 	.byte	0x04, 0x12
        /*001a*/ 	.short	(.L_5 - .L_4)
	.align		4
.L_4:
        /*001c*/ 	.word	index@(gluon_wgmma)
        /*0020*/ 	.word	0x00000000
.L_5:


//--------------------- .nv.compat                --------------------------
	.section	.nv.compat,"",@"SHT_CUDA_COMPAT_INFO"
	.align	4
        /*0000*/ 	.byte	0x02, 0x09, 0x01, 0x00, 0x02, 0x02, 0x04, 0x00, 0x02, 0x05, 0x05, 0x00, 0x03, 0x07, 0x01, 0x01
        /*0010*/ 	.byte	0x02, 0x03, 0x03, 0x00, 0x02, 0x06, 0x01, 0x00, 0x04, 0x0b, 0x08, 0x00, 0x00, 0x00, 0x00, 0x00
        /*0020*/ 	.byte	0x00, 0x00, 0x00, 0x00


//--------------------- .nv.info.gluon_wgmma      --------------------------
	.section	.nv.info.gluon_wgmma,"",@"SHT_CUDA_INFO"
	.sectionflags	@""
	.align	4


	//----- nvinfo : EIATTR_CUDA_API_VERSION
	.align		4
        /*0000*/ 	.byte	0x04, 0x37
        /*0002*/ 	.short	(.L_7 - .L_6)
.L_6:
        /*0004*/ 	.word	0x00000082


	//----- nvinfo : EIATTR_KPARAM_INFO
	.align		4
.L_7:
        /*0008*/ 	.byte	0x04, 0x17
        /*000a*/ 	.short	(.L_9 - .L_8)
.L_8:
        /*000c*/ 	.word	0x00000000
        /*0010*/ 	.short	0x000a
        /*0012*/ 	.short	0x0048
        /*0014*/ 	.byte	0x00, 0xf4, 0x21, 0x00


	//----- nvinfo : EIATTR_KPARAM_INFO
	.align		4
.L_9:
        /*0018*/ 	.byte	0x04, 0x17
        /*001a*/ 	.short	(.L_11 - .L_10)
.L_10:
        /*001c*/ 	.word	0x00000000
        /*0020*/ 	.short	0x0009
        /*0022*/ 	.short	0x0040
        /*0024*/ 	.byte	0x00, 0xf4, 0x21, 0x00


	//----- nvinfo : EIATTR_KPARAM_INFO
	.align		4
.L_11:
        /*0028*/ 	.byte	0x04, 0x17
        /*002a*/ 	.short	(.L_13 - .L_12)
.L_12:
        /*002c*/ 	.word	0x00000000
        /*0030*/ 	.short	0x0008
        /*0032*/ 	.short	0x0038
        /*0034*/ 	.byte	0x00, 0xf0, 0x21, 0x00


	//----- nvinfo : EIATTR_KPARAM_INFO
	.align		4
.L_13:
        /*0038*/ 	.byte	0x04, 0x17
        /*003a*/ 	.short	(.L_15 - .L_14)
.L_14:
        /*003c*/ 	.word	0x00000000
        /*0040*/ 	.short	0x0007
        /*0042*/ 	.short	0x0030
        /*0044*/ 	.byte	0x00, 0xf0, 0x21, 0x00


	//----- nvinfo : EIATTR_KPARAM_INFO
	.align		4
.L_15:
        /*0048*/ 	.byte	0x04, 0x17
        /*004a*/ 	.short	(.L_17 - .L_16)
.L_16:
        /*004c*/ 	.word	0x00000000
        /*0050*/ 	.short	0x0006
        /*0052*/ 	.short	0x0028
        /*0054*/ 	.byte	0x00, 0xf0, 0x21, 0x00


	//----- nvinfo : EIATTR_KPARAM_INFO
	.align		4
.L_17:
        /*0058*/ 	.byte	0x04, 0x17
        /*005a*/ 	.short	(.L_19 - .L_18)
.L_18:
        /*005c*/ 	.word	0x00000000
        /*0060*/ 	.short	0x0005
        /*0062*/ 	.short	0x0020
        /*0064*/ 	.byte	0x00, 0xf0, 0x11, 0x00


	//----- nvinfo : EIATTR_KPARAM_INFO
	.align		4
.L_19:
        /*0068*/ 	.byte	0x04, 0x17
        /*006a*/ 	.short	(.L_21 - .L_20)
.L_20:
        /*006c*/ 	.word	0x00000000
        /*0070*/ 	.short	0x0004
        /*0072*/ 	.short	0x001c
        /*0074*/ 	.byte	0x00, 0xf0, 0x11, 0x00


	//----- nvinfo : EIATTR_KPARAM_INFO
	.align		4
.L_21:
        /*0078*/ 	.byte	0x04, 0x17
        /*007a*/ 	.short	(.L_23 - .L_22)
.L_22:
        /*007c*/ 	.word	0x00000000
        /*0080*/ 	.short	0x0003
        /*0082*/ 	.short	0x0018
        /*0084*/ 	.byte	0x00, 0xf0, 0x11, 0x00


	//----- nvinfo : EIATTR_KPARAM_INFO
	.align		4
.L_23:
        /*0088*/ 	.byte	0x04, 0x17
        /*008a*/ 	.short	(.L_25 - .L_24)
.L_24:
        /*008c*/ 	.word	0x00000000
        /*0090*/ 	.short	0x0002
        /*0092*/ 	.short	0x0010
        /*0094*/ 	.byte	0x00, 0xf4, 0x21, 0x00


	//----- nvinfo : EIATTR_KPARAM_INFO
	.align		4
.L_25:
        /*0098*/ 	.byte	0x04, 0x17
        /*009a*/ 	.short	(.L_27 - .L_26)
.L_26:
        /*009c*/ 	.word	0x00000000
        /*00a0*/ 	.short	0x0001
        /*00a2*/ 	.short	0x0008
        /*00a4*/ 	.byte	0x00, 0xf4, 0x21, 0x00


	//----- nvinfo : EIATTR_KPARAM_INFO
	.align		4
.L_27:
        /*00a8*/ 	.byte	0x04, 0x17
        /*00aa*/ 	.short	(.L_29 - .L_28)
.L_28:
        /*00ac*/ 	.word	0x00000000
        /*00b0*/ 	.short	0x0000
        /*00b2*/ 	.short	0x0000
        /*00b4*/ 	.byte	0x00, 0xf4, 0x21, 0x00


	//----- nvinfo : EIATTR_SPARSE_MMA_MASK
	.align		4
.L_29:
        /*00b8*/ 	.byte	0x03, 0x50
        /*00ba*/ 	.short	0x0000


	//----- nvinfo : EIATTR_MAXREG_COUNT
	.align		4
        /*00bc*/ 	.byte	0x03, 0x1b
        /*00be*/ 	.short	0x00ff


	//----- nvinfo : EIATTR_NUM_BARRIERS
	.align		4
        /*00c0*/ 	.byte	0x02, 0x4c
        /*00c2*/ 	.byte	0x01
	.zero		1


	//----- nvinfo : EIATTR_MERCURY_ISA_VERSION
	.align		4
        /*00c4*/ 	.byte	0x03, 0x5f
        /*00c6*/ 	.short	0x0101


	//----- nvinfo : EIATTR_INT_WARP_WIDE_INSTR_OFFSETS
	.align		4
        /*00c8*/ 	.byte	0x04, 0x31
        /*00ca*/ 	.short	(.L_31 - .L_30)


	//   ....[0]....
.L_30:
        /*00cc*/ 	.word	0x000015c0


	//   ....[1]....
        /*00d0*/ 	.word	0x00001650


	//   ....[2]....
        /*00d4*/ 	.word	0x00001c70


	//   ....[3]....
        /*00d8*/ 	.word	0x00001c80


	//   ....[4]....
        /*00dc*/ 	.word	0x00001c90


	//   ....[5]....
        /*00e0*/ 	.word	0x00001ca0


	//   ....[6]....
        /*00e4*/ 	.word	0x00002140


	//   ....[7]....
        /*00e8*/ 	.word	0x00002180


	//----- nvinfo : EIATTR_COOP_GROUP_MASK_REGIDS
	.align		4
.L_31:
        /*00ec*/ 	.byte	0x04, 0x29
        /*00ee*/ 	.short	(.L_33 - .L_32)


	//   ....[0]....
.L_32:
        /*00f0*/ 	.word	0xffffffff


	//   ....[1]....
        /*00f4*/ 	.word	0xffffffff


	//   ....[2]....
        /*00f8*/ 	.word	0xffffffff


	//----- nvinfo : EIATTR_COOP_GROUP_INSTR_OFFSETS
	.align		4
.L_33:
        /*00fc*/ 	.byte	0x04, 0x28
        /*00fe*/ 	.short	(.L_35 - .L_34)


	//   ....[0]....
.L_34:
        /*0100*/ 	.word	0x00000140


	//   ....[1]....
        /*0104*/ 	.word	0x00000700


	//   ....[2]....
        /*0108*/ 	.word	0x00000cf0


	//----- nvinfo : EIATTR_MBARRIER_INSTR_OFFSETS
	.align		4
.L_35:
        /*010c*/ 	.byte	0x04, 0x39
        /*010e*/ 	.short	(.L_37 - .L_36)


	//   ....[0]....
.L_36:
        /*0110*/ 	.word	0x000016e0
        /*0114*/ 	.word	0x000000ff
        /*0118*/ 	.word	0x00005000
        /*011c*/ 	.short	0x0100
        /*011e*/ 	.byte	0x08
	.zero		1


	//   ....[1]....
        /*0120*/ 	.word	0x00001db0
        /*0124*/ 	.word	0x000000ff
        /*0128*/ 	.word	0x00005000
        /*012c*/ 	.short	0x010a
        /*012e*/ 	.byte	0x08
	.zero		1


	//   ....[2]....
        /*0130*/ 	.word	0x00001fb0
        /*0134*/ 	.word	0x000000ff
        /*0138*/ 	.word	0x00005000
        /*013c*/ 	.short	0x0108
        /*013e*/ 	.byte	0x08
	.zero		1


	//   ....[3]....
        /*0140*/ 	.word	0x000028d0
        /*0144*/ 	.word	0x000000ff
        /*0148*/ 	.word	0x00005000
        /*014c*/ 	.short	0x010a
        /*014e*/ 	.byte	0x08
	.zero		1


	//----- nvinfo : EIATTR_NUM_MBARRIERS
	.align		4
.L_37:
        /*0150*/ 	.byte	0x03, 0x38
        /*0152*/ 	.short	0x0001


	//----- nvinfo : EIATTR_EXIT_INSTR_OFFSETS
	.align		4
        /*0154*/ 	.byte	0x04, 0x1c
        /*0156*/ 	.short	(.L_39 - .L_38)


	//   ....[0]....
.L_38:
        /*0158*/ 	.word	0x000028c0


	//----- nvinfo : EIATTR_REQNTID
	.align		4
.L_39:
        /*015c*/ 	.byte	0x04, 0x10
        /*015e*/ 	.short	(.L_41 - .L_40)
.L_40:
        /*0160*/ 	.word	0x00000080
        /*0164*/ 	.word	0x00000001
        /*0168*/ 	.word	0x00000001


	//----- nvinfo : EIATTR_CRS_STACK_SIZE
	.align		4
.L_41:
        /*016c*/ 	.byte	0x04, 0x1e
        /*016e*/ 	.short	(.L_43 - .L_42)
.L_42:
        /*0170*/ 	.word	0x00000000


	//----- nvinfo : EIATTR_CBANK_PARAM_SIZE
	.align		4
.L_43:
        /*0174*/ 	.byte	0x03, 0x19
        /*0176*/ 	.short	0x0050


	//----- nvinfo : EIATTR_PARAM_CBANK
	.align		4
        /*0178*/ 	.byte	0x04, 0x0a
        /*017a*/ 	.short	(.L_45 - .L_44)
	.align		4
.L_44:
        /*017c*/ 	.word	index@(.nv.constant0.gluon_wgmma)
        /*0180*/ 	.short	0x0210
        /*0182*/ 	.short	0x0050


	//----- nvinfo : EIATTR_SW_WAR
	.align		4
.L_45:
        /*0184*/ 	.byte	0x04, 0x36
        /*0186*/ 	.short	(.L_47 - .L_46)
.L_46:
        /*0188*/ 	.word	0x00000008
.L_47:


//--------------------- .nv.callgraph             --------------------------
	.section	.nv.callgraph,"",@"SHT_CUDA_CALLGRAPH"
	.align	4
	.sectionentsize	8
	.align		4
        /*0000*/ 	.word	0x00000000
	.align		4
        /*0004*/ 	.word	0xffffffff
	.align		4
        /*0008*/ 	.word	0x00000000
	.align		4
        /*000c*/ 	.word	0xfffffffe
	.align		4
        /*0010*/ 	.word	0x00000000
	.align		4
        /*0014*/ 	.word	0xfffffffd
	.align		4
        /*0018*/ 	.word	0x00000000
	.align		4
        /*001c*/ 	.word	0xfffffffc


//--------------------- .text.gluon_wgmma         --------------------------
	.section	.text.gluon_wgmma,"ax",@progbits
	.align	128
        .global         gluon_wgmma
        .type           gluon_wgmma,@function
        .size           gluon_wgmma,(.L_x_53 - gluon_wgmma)
        .other          gluon_wgmma,@"STO_CUDA_ENTRY STV_DEFAULT"
gluon_wgmma:
.text.gluon_wgmma:
[----:B------:R-:W-:Y:S01]  /*0000*/  LDC R1, c[0x0][0x28] ;  /* 0x00000a00ff017b82 */ /* 0x000fe20000000800 */
[----:B------:R-:W1:Y:S07]  /*0010*/  S2R R0, SR_TID.X ;  /* 0x0000000000007919 */ /* 0x000e6e0000002100 */
[----:B------:R-:W2:Y:S01]  /*0020*/  S2UR UR4, SR_CgaCtaId ;  /* 0x00000000000479c3 */ /* 0x000ea20000008800 */
[----:B------:R-:W-:Y:S01]  /*0030*/  UMOV UR8, 0x400 ;  /* 0x0000040000087882 */ /* 0x000fe20000000000 */
[----:B------:R-:W-:Y:S01]  /*0040*/  ULDC UR6, c[0x0][0xc] ;  /* 0x0000030000067ab9 */ /* 0x000fe20000000800 */
[----:B------:R-:W-:Y:S01]  /*0050*/  ULDC.64 UR28, c[0x0][0x250] ;  /* 0x00009400001c7ab9 */ /* 0x000fe20000000a00 */
[----:B------:R-:W-:Y:S04]  /*0060*/  BSSY B0, `(.L_x_0) ;  /* 0x000001d000007945 */ /* 0x000fe80003800000 */
[----:B------:R-:W3:Y:S08]  /*0070*/  LDC R12, c[0x0][0x230] ;  /* 0x00008c00ff0c7b82 */ /* 0x000ef00000000800 */
[----:B------:R-:W-:Y:S08]  /*0080*/  S2UR UR33, SR_CTAID.Y ;  /* 0x00000000002179c3 */ /* 0x000ff00000002600 */
[----:B------:R-:W4:Y:S01]  /*0090*/  S2UR UR5, SR_CTAID.Z ;  /* 0x00000000000579c3 */ /* 0x000f220000002700 */
[----:B--2---:R-:W-:-:S03]  /*00a0*/  ULEA UR8, UR4, UR8, 0x18 ;  /* 0x0000000804087291 */ /* 0x004fc6000f8ec03f */
[----:B------:R-:W-:Y:S01]  /*00b0*/  ULDC UR4, c[0x0][0x10] ;  /* 0x0000040000047ab9 */ /* 0x000fe20000000800 */
[----:B-1----:R-:W-:-:S03]  /*00c0*/  LOP3.LUT R7, R0, 0x7f, RZ, 0xc0, !PT ;  /* 0x0000007f00077812 */ /* 0x002fc600078ec0ff */
[----:B------:R-:W1:Y:S01]  /*00d0*/  S2UR UR32, SR_CTAID.X ;  /* 0x00000000002079c3 */ /* 0x000e620000002500 */
[----:B---3--:R-:W-:Y:S01]  /*00e0*/  VIADD R5, R12, 0xffffffff ;  /* 0xffffffff0c057836 */ /* 0x008fe20000000000 */
[C---:B------:R-:W-:Y:S02]  /*00f0*/  ISETP.GE.U32.AND P0, PT, R7.reuse, 0x20, PT ;  /* 0x000000200700780c */ /* 0x040fe40003f06070 */
[C---:B------:R-:W-:Y:S02]  /*0100*/  ISETP.NE.U32.AND P2, PT, R7.reuse, RZ, PT ;  /* 0x000000ff0700720c */ /* 0x040fe40003f45070 */
[----:B------:R-:W-:Y:S02]  /*0110*/  LEA R4, R7, UR8, 0x2 ;  /* 0x0000000807047c11 */ /* 0x000fe4000f8e10ff */
[----:B------:R-:W2:Y:S07]  /*0120*/  LDC R6, c[0x0][0x228] ;  /* 0x00008a00ff067b82 */ /* 0x000eae0000000800 */
[----:B------:R3:W-:Y:S01]  /*0130*/  @!P0 STS [R4], RZ ;  /* 0x000000ff04008388 */ /* 0x0007e20000000800 */
[----:B------:R-:W-:-:S03]  /*0140*/  NOP ;  /* 0x0000000000007918 */ /* 0x000fc60000000000 */
[----:B------:R3:W-:Y:S01]  /*0150*/  @!P2 STS [UR8+0x20], R5 ;  /* 0x00002005ff00a988 */ /* 0x0007e20008000808 */
[----:B----4-:R-:W-:-:S04]  /*0160*/  UIMAD UR4, UR5, UR4, UR33 ;  /* 0x00000004050472a4 */ /* 0x010fc8000f8e0221 */
[----:B-1----:R-:W-:-:S04]  /*0170*/  UIMAD UR4, UR4, UR6, UR32 ;  /* 0x00000006040472a4 */ /* 0x002fc8000f8e0220 */
[----:B------:R-:W-:Y:S01]  /*0180*/  UIMAD UR6, UR4, 0x180, URZ ;  /* 0x00000180040678a4 */ /* 0x000fe2000f8e023f */
[----:B--2---:R-:W-:-:S03]  /*0190*/  VIADD R6, R6, 0xffffffff ;  /* 0xffffffff06067836 */ /* 0x004fc60000000000 */
[----:B------:R-:W-:-:S04]  /*01a0*/  UIADD3 UR34, UP0, UR6, UR28, URZ ;  /* 0x0000001c06227290 */ /* 0x000fc8000ff1e03f */
[----:B------:R-:W-:Y:S01]  /*01b0*/  ULEA.HI.X.SX32 UR35, UR6, UR29, 0x1, UP0 ;  /* 0x0000001d06237291 */ /* 0x000fe200080f0e3f */
[----:B---3--:R-:W-:Y:S11]  /*01c0*/  @P2 BRA `(.L_x_1) ;  /* 0x0000000000182947 */ /* 0x008ff60003800000 */
[----:B------:R-:W1:Y:S01]  /*01d0*/  LDS R2, [UR8+0x8] ;  /* 0x00000808ff027984 */ /* 0x000e620008000800 */
[----:B------:R-:W2:Y:S01]  /*01e0*/  LDC.64 R8, c[0x0][0x210] ;  /* 0x00008400ff087b82 */ /* 0x000ea20000000a00 */
[----:B------:R-:W-:Y:S02]  /*01f0*/  IMAD.MOV.U32 R3, RZ, RZ, 0x70 ;  /* 0x00000070ff037424 */ /* 0x000fe400078e00ff */
[----:B--2---:R2:W-:Y:S03]  /*0200*/  STS.64 [UR8], R8 ;  /* 0x00000008ff007988 */ /* 0x0045e60008000a08 */
[----:B-1----:R-:W-:-:S05]  /*0210*/  LOP3.LUT R2, R2, 0x10, R3, 0xd8, !PT ;  /* 0x0000001002027812 */ /* 0x002fca00078ed803 */
[----:B------:R2:W-:Y:S02]  /*0220*/  STS [UR8+0x8], R2 ;  /* 0x00000802ff007988 */ /* 0x0005e40008000808 */
.L_x_1:
[----:B------:R-:W-:Y:S05]  /*0230*/  BSYNC B0 ;  /* 0x0000000000007941 */ /* 0x000fea0003800000 */
.L_x_0:
[----:B------:R-:W-:Y:S04]  /*0240*/  BSSY B0, `(.L_x_2) ;  /* 0x000000a000007945 */ /* 0x000fe80003800000 */
[----:B------:R-:W-:Y:S05]  /*0250*/  @P2 BRA `(.L_x_3) ;  /* 0x0000000000202947 */ /* 0x000fea0003800000 */
[----:B--2---:R-:W1:Y:S01]  /*0260*/  LDS R2, [UR8+0x34] ;  /* 0x00003408ff027984 */ /* 0x004e620008000800 */
[----:B------:R-:W-:Y:S02]  /*0270*/  IMAD.MOV.U32 R3, RZ, RZ, 0x3f000000 ;  /* 0x3f000000ff037424 */ /* 0x000fe400078e00ff */
[----:B------:R-:W-:Y:S01]  /*0280*/  @!P2 IMAD.MOV.U32 R8, RZ, RZ, 0x3f ;  /* 0x0000003fff08a424 */ /* 0x000fe200078e00ff */
[----:B------:R-:W2:Y:S02]  /*0290*/  @!P2 LDS R9, [UR8+0x38] ;  /* 0x00003808ff09a984 */ /* 0x000ea40008000800 */
[----:B-1----:R-:W-:Y:S02]  /*02a0*/  LOP3.LUT R2, R2, 0xff000000, R3, 0xb8, !PT ;  /* 0xff00000002027812 */ /* 0x002fe400078eb803 */
[----:B--2---:R-:W-:-:S03]  /*02b0*/  @!P2 LOP3.LUT R3, R9, 0xff, R8, 0xb8, !PT ;  /* 0x000000ff0903a812 */ /* 0x004fc600078eb808 */
[----:B------:R1:W-:Y:S04]  /*02c0*/  STS [UR8+0x34], R2 ;  /* 0x00003402ff007988 */ /* 0x0003e80008000808 */
[----:B------:R1:W-:Y:S02]  /*02d0*/  @!P2 STS [UR8+0x38], R3 ;  /* 0x00003803ff00a988 */ /* 0x0003e40008000808 */
.L_x_3:
[----:B------:R-:W-:Y:S05]  /*02e0*/  BSYNC B0 ;  /* 0x0000000000007941 */ /* 0x000fea0003800000 */
.L_x_2:
[----:B------:R-:W-:Y:S04]  /*02f0*/  BSSY B0, `(.L_x_4) ;  /* 0x000000a000007945 */ /* 0x000fe80003800000 */
[----:B------:R-:W-:Y:S05]  /*0300*/  @P2 BRA `(.L_x_5) ;  /* 0x0000000000202947 */ /* 0x000fea0003800000 */
[----:B-12---:R-:W1:Y:S01]  /*0310*/  LDS R2, [UR8+0x1c] ;  /* 0x00001c08ff027984 */ /* 0x006e620008000800 */
[----:B------:R-:W2:Y:S03]  /*0320*/  LDC.64 R10, c[0x0][0x238] ;  /* 0x00008e00ff0a7b82 */ /* 0x000ea60000000a00 */
[----:B------:R3:W-:Y:S01]  /*0330*/  STS [UR8+0x24], R6 ;  /* 0x00002406ff007988 */ /* 0x0007e20008000808 */
[--C-:B--2---:R-:W-:Y:S02]  /*0340*/  SHF.R.U32.HI R9, RZ, 0x4, R11.reuse ;  /* 0x00000004ff097819 */ /* 0x104fe4000001160b */
[----:B------:R-:W-:-:S05]  /*0350*/  SHF.R.U64 R3, R10, 0x4, R11 ;  /* 0x000000040a037819 */ /* 0x000fca000000120b */
[----:B------:R3:W-:Y:S01]  /*0360*/  STS [UR8+0xc], R3 ;  /* 0x00000c03ff007988 */ /* 0x0007e20008000808 */
[----:B-1----:R-:W-:-:S05]  /*0370*/  LOP3.LUT R2, R2, 0xf, R9, 0xb8, !PT ;  /* 0x0000000f02027812 */ /* 0x002fca00078eb809 */
[----:B------:R3:W-:Y:S02]  /*0380*/  STS [UR8+0x1c], R2 ;  /* 0x00001c02ff007988 */ /* 0x0007e40008000808 */
.L_x_5:
[----:B------:R-:W-:Y:S05]  /*0390*/  BSYNC B0 ;  /* 0x0000000000007941 */ /* 0x000fea0003800000 */
.L_x_4:
[----:B------:R-:W-:Y:S04]  /*03a0*/  BSSY B1, `(.L_x_6) ;  /* 0x000001e000017945 */ /* 0x000fe80003800000 */
[----:B------:R-:W-:Y:S01]  /*03b0*/  BSSY B0, `(.L_x_7) ;  /* 0x0000019000007945 */ /* 0x000fe20003800000 */
[----:B--2---:R-:W-:-:S03]  /*03c0*/  IMAD.MOV.U32 R8, RZ, RZ, RZ ;  /* 0x000000ffff087224 */ /* 0x004fc600078e00ff */
[----:B------:R-:W-:Y:S05]  /*03d0*/  @P2 BRA `(.L_x_8) ;  /* 0x00000000001c2947 */ /* 0x000fea0003800000 */
[----:B-1-3--:R-:W1:Y:S02]  /*03e0*/  LDS R2, [UR8+0x34] ;  /* 0x00003408ff027984 */ /* 0x00ae640008000800 */
[----:B-1----:R-:W-:-:S05]  /*03f0*/  LOP3.LUT R2, R2, 0x7, RZ, 0xb8, !PT ;  /* 0x0000000702027812 */ /* 0x002fca00078eb8ff */
[----:B------:R1:W-:Y:S01]  /*0400*/  STS [UR8+0x34], R2 ;  /* 0x00003402ff007988 */ /* 0x0003e20008000808 */
[----:B------:R-:W-:Y:S05]  /*0410*/  @P2 BRA `(.L_x_9) ;  /* 0x00000000001c2947 */ /* 0x000fea0003800000 */
[----:B-1----:R-:W1:Y:S02]  /*0420*/  LDS R2, [UR8+0x34] ;  /* 0x00003408ff027984 */ /* 0x002e640008000800 */
[----:B-1----:R-:W-:-:S05]  /*0430*/  LOP3.LUT R2, R2, 0x38, RZ, 0xb8, !PT ;  /* 0x0000003802027812 */ /* 0x002fca00078eb8ff */
[----:B------:R2:W-:Y:S02]  /*0440*/  STS [UR8+0x34], R2 ;  /* 0x00003402ff007988 */ /* 0x0005e40008000808 */
.L_x_8:
[----:B------:R-:W-:Y:S05]  /*0450*/  @P2 BRA `(.L_x_10) ;  /* 0x00000000001c2947 */ /* 0x000fea0003800000 */
[----:B-123--:R-:W1:Y:S02]  /*0460*/  LDS R2, [UR8+0x8] ;  /* 0x00000808ff027984 */ /* 0x00ee640008000800 */
[----:B-1----:R-:W-:-:S05]  /*0470*/  LOP3.LUT R2, R2, 0x780, RZ, 0xb8, !PT ;  /* 0x0000078002027812 */ /* 0x002fca00078eb8ff */
[----:B------:R2:W-:Y:S02]  /*0480*/  STS [UR8+0x8], R2 ;  /* 0x00000802ff007988 */ /* 0x0005e40008000808 */
.L_x_9:
[----:B------:R-:W-:Y:S05]  /*0490*/  @P2 BRA `(.L_x_11) ;  /* 0x0000000000282947 */ /* 0x000fea0003800000 */
[----:B-12---:R-:W1:Y:S02]  /*04a0*/  LDS R2, [UR8+0x8] ;  /* 0x00000808ff027984 */ /* 0x006e640008000800 */
[----:B-1----:R-:W-:-:S05]  /*04b0*/  LOP3.LUT R2, R2, 0x1800, RZ, 0xb8, !PT ;  /* 0x0000180002027812 */ /* 0x002fca00078eb8ff */
[----:B------:R4:W-:Y:S02]  /*04c0*/  STS [UR8+0x8], R2 ;  /* 0x00000802ff007988 */ /* 0x0009e40008000808 */
.L_x_10:
[----:B------:R-:W-:Y:S05]  /*04d0*/  @P2 BREAK B0 ;  /* 0x0000000000002942 */ /* 0x000fea0003800000 */
[----:B------:R-:W-:Y:S05]  /*04e0*/  @P2 BRA `(.L_x_12) ;  /* 0x0000000000242947 */ /* 0x000fea0003800000 */
[----:B-1-3--:R-:W1:Y:S01]  /*04f0*/  LDS R3, [UR8+0x8] ;  /* 0x00000808ff037984 */ /* 0x00ae620008000800 */
[----:B--2-4-:R-:W-:-:S05]  /*0500*/  IMAD.MOV.U32 R2, RZ, RZ, 0x6000 ;  /* 0x00006000ff027424 */ /* 0x014fca00078e00ff */
[----:B-1----:R-:W-:-:S04]  /*0510*/  LOP3.LUT R2, R3, 0x4000, R2, 0xd8, !PT ;  /* 0x0000400003027812 */ /* 0x002fc800078ed802 */
[----:B------:R-:W-:-:S05]  /*0520*/  LOP3.LUT R2, R2, 0x400000, RZ, 0xb8, !PT ;  /* 0x0040000002027812 */ /* 0x000fca00078eb8ff */
[----:B------:R3:W-:Y:S02]  /*0530*/  STS [UR8+0x8], R2 ;  /* 0x00000802ff007988 */ /* 0x0007e40008000808 */
.L_x_11:
[----:B------:R-:W-:Y:S05]  /*0540*/  BSYNC B0 ;  /* 0x0000000000007941 */ /* 0x000fea0003800000 */
.L_x_7:
[----:B-123--:R-:W1:Y:S02]  /*0550*/  @!P2 LDS R2, [UR8+0x8] ;  /* 0x00000808ff02a984 */ /* 0x00ee640008000800 */
[----:B-1----:R-:W-:-:S05]  /*0560*/  @!P2 LOP3.LUT R2, R2, 0x8000, RZ, 0xb8, !PT ;  /* 0x000080000202a812 */ /* 0x002fca00078eb8ff */
[----:B------:R5:W-:Y:S02]  /*0570*/  @!P2 STS [UR8+0x8], R2 ;  /* 0x00000802ff00a988 */ /* 0x000be40008000808 */
.L_x_12:
[----:B------:R-:W-:Y:S05]  /*0580*/  BSYNC B1 ;  /* 0x0000000000017941 */ /* 0x000fea0003800000 */
.L_x_6:
[----:B------:R-:W-:Y:S05]  /*0590*/  WARPSYNC.ALL ;  /* 0x0000000000007948 */ /* 0x000fea0003800000 */
[----:B------:R-:W-:Y:S05]  /*05a0*/  @P0 BRA `(.L_x_13) ;  /* 0x0000000000300947 */ /* 0x000fea0003800000 */
[----:B-12345:R-:W1:Y:S01]  /*05b0*/  S2R R2, SR_LANEID ;  /* 0x0000000000027919 */ /* 0x03ee620000000000 */
[----:B------:R-:W-:Y:S05]  /*05c0*/  WARPSYNC.ALL ;  /* 0x0000000000007948 */ /* 0x000fea0003800000 */
[----:B-1----:R-:W-:-:S05]  /*05d0*/  IMAD.SHL.U32 R9, R2, 0x4, RZ ;  /* 0x0000000402097824 */ /* 0x002fca00078e00ff */
[----:B------:R-:W1:Y:S01]  /*05e0*/  LDS R11, [R9+UR8] ;  /* 0x00000008090b7984 */ /* 0x000e620008000800 */
[----:B------:R-:W-:Y:S01]  /*05f0*/  IADD3 R2, P1, R9, UR34, RZ ;  /* 0x0000002209027c10 */ /* 0x000fe2000ff3e0ff */
[----:B------:R-:W-:-:S04]  /*0600*/  UMOV UR4, UR34 ;  /* 0x0000002200047c82 */ /* 0x000fc80008000000 */
[----:B------:R-:W-:Y:S01]  /*0610*/  IMAD.X R3, RZ, RZ, UR35, P1 ;  /* 0x00000023ff037e24 */ /* 0x000fe200088e06ff */
[----:B------:R-:W-:-:S04]  /*0620*/  UMOV UR5, UR35 ;  /* 0x0000002300057c82 */ /* 0x000fc80008000000 */
[----:B-1----:R1:W2:Y:S01]  /*0630*/  ATOMG.E.EXCH.STRONG.GPU PT, RZ, [R2], R11 ;  /* 0x0000000b02ff73a8 */ /* 0x0022a200041ee100 */
[----:B------:R-:W-:-:S04]  /*0640*/  DEPBAR {5,4,3,2,1,0} ;  /* 0x0000003f0000791a */ /* 0x000fc80000000000 */
[----:B------:R1:W-:Y:S01]  /*0650*/  UTMACCTL.IV [UR4] ;  /* 0x00000000040079b9 */ /* 0x0003e20008000000 */
[----:B------:R-:W-:Y:S01]  /*0660*/  NOP ;  /* 0x0000000000007918 */ /* 0x000fe20000000000 */
.L_x_13:
[----:B------:R-:W-:Y:S05]  /*0670*/  @P0 BRA `(.L_x_14) ;  /* 0x00000000000c0947 */ /* 0x000fea0003800000 */
[----:B------:R0:W-:Y:S01]  /*0680*/  UTMACMDFLUSH ;  /* 0x00000000000079b7 */ /* 0x0001e20000000000 */
[----:B------:R-:W-:Y:S05]  /*0690*/  @P0 BRA `(.L_x_14) ;  /* 0x0000000000040947 */ /* 0x000fea0003800000 */
[----:B------:R-:W-:-:S04]  /*06a0*/  DEPBAR.LE SB0, 0x0 ;  /* 0x000080000000791a */ /* 0x000fc80000000000 */
.L_x_14:
[----:B------:R-:W-:Y:S05]  /*06b0*/  WARPSYNC.ALL ;  /* 0x0000000000007948 */ /* 0x000fea0003800000 */
[----:B--2---:R-:W-:Y:S06]  /*06c0*/  BAR.SYNC.DEFER_BLOCKING 0x0 ;  /* 0x0000000000007b1d */ /* 0x004fec0000010000 */
[----:B------:R-:W-:Y:S02]  /*06d0*/  BSSY B1, `(.L_x_15) ;  /* 0x000000b000017945 */ /* 0x000fe40003800000 */
[----:B------:R-:W-:Y:S06]  /*06e0*/  BAR.SYNC.DEFER_BLOCKING 0x0 ;  /* 0x0000000000007b1d */ /* 0x000fec0000010000 */
[----:B------:R2:W-:Y:S01]  /*06f0*/  @!P0 STS [R4], RZ ;  /* 0x000000ff04008388 */ /* 0x0005e20000000800 */
[----:B------:R-:W-:Y:S01]  /*0700*/  NOP ;  /* 0x0000000000007918 */ /* 0x000fe20000000000 */
[----:B------:R-:W-:Y:S05]  /*0710*/  @P2 BRA `(.L_x_16) ;  /* 0x0000000000182947 */ /* 0x000fea0003800000 */
[----:B-1-345:R-:W1:Y:S01]  /*0720*/  LDS R2, [UR8+0x8] ;  /* 0x00000808ff027984 */ /* 0x03ae620008000800 */
[----:B------:R-:W3:Y:S01]  /*0730*/  LDC.64 R10, c[0x0][0x218] ;  /* 0x00008600ff0a7b82 */ /* 0x000ee20000000a00 */
[----:B------:R-:W-:Y:S02]  /*0740*/  IMAD.MOV.U32 R3, RZ, RZ, 0x70 ;  /* 0x00000070ff037424 */ /* 0x000fe400078e00ff */
[----:B---3--:R3:W-:Y:S03]  /*0750*/  STS.64 [UR8], R10 ;  /* 0x0000000aff007988 */ /* 0x0087e60008000a08 */
[----:B-1----:R-:W-:-:S05]  /*0760*/  LOP3.LUT R2, R2, 0x10, R3, 0xd8, !PT ;  /* 0x0000001002027812 */ /* 0x002fca00078ed803 */
[----:B------:R3:W-:Y:S02]  /*0770*/  STS [UR8+0x8], R2 ;  /* 0x00000802ff007988 */ /* 0x0007e40008000808 */
.L_x_16:
[----:B-1----:R-:W-:Y:S05]  /*0780*/  BSYNC B1 ;  /* 0x0000000000017941 */ /* 0x002fea0003800000 */
.L_x_15:
[----:B------:R-:W-:Y:S04]  /*0790*/  BSSY B2, `(.L_x_17) ;  /* 0x000000f000027945 */ /* 0x000fe80003800000 */
[----:B------:R-:W-:Y:S04]  /*07a0*/  BSSY B1, `(.L_x_18) ;  /* 0x000000c000017945 */ /* 0x000fe80003800000 */
[----:B------:R-:W-:Y:S05]  /*07b0*/  @P2 BRA `(.L_x_19) ;  /* 0x0000000000282947 */ /* 0x000fea0003800000 */
[----:B---345:R-:W1:Y:S01]  /*07c0*/  LDS R2, [UR8+0x34] ;  /* 0x00003408ff027984 */ /* 0x038e620008000800 */
[----:B------:R-:W-:Y:S01]  /*07d0*/  IMAD.MOV.U32 R3, RZ, RZ, 0x3f000000 ;  /* 0x3f000000ff037424 */ /* 0x000fe200078e00ff */
[----:B------:R-:W-:Y:S05]  /*07e0*/  @P2 BREAK B1 ;  /* 0x0000000000012942 */ /* 0x000fea0003800000 */
[----:B-1----:R-:W-:-:S05]  /*07f0*/  LOP3.LUT R2, R2, 0xff000000, R3, 0xb8, !PT ;  /* 0xff00000002027812 */ /* 0x002fca00078eb803 */
[----:B------:R1:W-:Y:S01]  /*0800*/  STS [UR8+0x34], R2 ;  /* 0x00003402ff007988 */ /* 0x0003e20008000808 */
[----:B------:R-:W-:Y:S05]  /*0810*/  @P2 BRA `(.L_x_20) ;  /* 0x0000000000182947 */ /* 0x000fea0003800000 */
[----:B------:R-:W3:Y:S01]  /*0820*/  LDS R3, [UR8+0x38] ;  /* 0x00003808ff037984 */ /* 0x000ee20008000800 */
[----:B-1----:R-:W-:-:S05]  /*0830*/  IMAD.MOV.U32 R2, RZ, RZ, 0xff ;  /* 0x000000ffff027424 */ /* 0x002fca00078e00ff */
[----:B---3--:R-:W-:-:S05]  /*0840*/  LOP3.LUT R2, R3, 0xff, R2, 0xb8, !PT ;  /* 0x000000ff03027812 */ /* 0x008fca00078eb802 */
[----:B------:R1:W-:Y:S02]  /*0850*/  STS [UR8+0x38], R2 ;  /* 0x00003802ff007988 */ /* 0x0003e40008000808 */
.L_x_19:
[----:B------:R-:W-:Y:S05]  /*0860*/  BSYNC B1 ;  /* 0x0000000000017941 */ /* 0x000fea0003800000 */
.L_x_18:
[----:B------:R1:W-:Y:S02]  /*0870*/  @!P2 STS [UR8+0x20], R5 ;  /* 0x00002005ff00a988 */ /* 0x0003e40008000808 */
.L_x_20:
[----:B------:R-:W-:Y:S05]  /*0880*/  BSYNC B2 ;  /* 0x0000000000027941 */ /* 0x000fea0003800000 */
.L_x_17:
[----:B------:R-:W-:Y:S05]  /*0890*/  WARPSYNC.ALL ;  /* 0x0000000000007948 */ /* 0x000fea0003800000 */
[----:B-1----:R-:W1:Y:S01]  /*08a0*/  LDC R5, c[0x0][0x22c] ;  /* 0x00008b00ff057b82 */ /* 0x002e620000000800 */
[----:B------:R-:W-:Y:S01]  /*08b0*/  BSSY B2, `(.L_x_21) ;  /* 0x000000b000027945 */ /* 0x000fe20003800000 */
[----:B-1----:R-:W-:-:S03]  /*08c0*/  VIADD R5, R5, 0xffffffff ;  /* 0xffffffff05057836 */ /* 0x002fc60000000000 */
[----:B------:R-:W-:Y:S05]  /*08d0*/  @P2 BRA `(.L_x_22) ;  /* 0x0000000000202947 */ /* 0x000fea0003800000 */
[----:B---345:R-:W1:Y:S01]  /*08e0*/  LDS R2, [UR8+0x1c] ;  /* 0x00001c08ff027984 */ /* 0x038e620008000800 */
[----:B------:R-:W3:Y:S03]  /*08f0*/  LDC.64 R10, c[0x0][0x240] ;  /* 0x00009000ff0a7b82 */ /* 0x000ee60000000a00 */
[----:B------:R4:W-:Y:S01]  /*0900*/  STS [UR8+0x24], R5 ;  /* 0x00002405ff007988 */ /* 0x0009e20008000808 */
[--C-:B---3--:R-:W-:Y:S02]  /*0910*/  SHF.R.U32.HI R9, RZ, 0x4, R11.reuse ;  /* 0x00000004ff097819 */ /* 0x108fe4000001160b */
[----:B------:R-:W-:-:S05]  /*0920*/  SHF.R.U64 R3, R10, 0x4, R11 ;  /* 0x000000040a037819 */ /* 0x000fca000000120b */
[----:B------:R4:W-:Y:S01]  /*0930*/  STS [UR8+0xc], R3 ;  /* 0x00000c03ff007988 */ /* 0x0009e20008000808 */
[----:B-1----:R-:W-:-:S05]  /*0940*/  LOP3.LUT R2, R2, 0xf, R9, 0xb8, !PT ;  /* 0x0000000f02027812 */ /* 0x002fca00078eb809 */
[----:B------:R4:W-:Y:S02]  /*0950*/  STS [UR8+0x1c], R2 ;  /* 0x00001c02ff007988 */ /* 0x0009e40008000808 */
.L_x_22:
[----:B------:R-:W-:Y:S05]  /*0960*/  BSYNC B2 ;  /* 0x0000000000027941 */ /* 0x000fea0003800000 */
.L_x_21:
[----:B------:R-:W-:Y:S04]  /*0970*/  BSSY B3, `(.L_x_23) ;  /* 0x000001d000037945 */ /* 0x000fe80003800000 */
[----:B------:R-:W-:Y:S04]  /*0980*/  BSSY B2, `(.L_x_24) ;  /* 0x0000018000027945 */ /* 0x000fe80003800000 */
[----:B------:R-:W-:Y:S05]  /*0990*/  @P2 BRA `(.L_x_25) ;  /* 0x00000000001c2947 */ /* 0x000fea0003800000 */
[----:B---345:R-:W1:Y:S02]  /*09a0*/  LDS R2, [UR8+0x34] ;  /* 0x00003408ff027984 */ /* 0x038e640008000800 */
[----:B-1----:R-:W-:-:S05]  /*09b0*/  LOP3.LUT R2, R2, 0x7, RZ, 0xb8, !PT ;  /* 0x0000000702027812 */ /* 0x002fca00078eb8ff */
[----:B------:R1:W-:Y:S01]  /*09c0*/  STS [UR8+0x34], R2 ;  /* 0x00003402ff007988 */ /* 0x0003e20008000808 */
[----:B------:R-:W-:Y:S05]  /*09d0*/  @P2 BRA `(.L_x_26) ;  /* 0x00000000001c2947 */ /* 0x000fea0003800000 */
[----:B-1----:R-:W1:Y:S02]  /*09e0*/  LDS R2, [UR8+0x34] ;  /* 0x00003408ff027984 */ /* 0x002e640008000800 */
[----:B-1----:R-:W-:-:S05]  /*09f0*/  LOP3.LUT R2, R2, 0x38, RZ, 0xb8, !PT ;  /* 0x0000003802027812 */ /* 0x002fca00078eb8ff */
[----:B------:R1:W-:Y:S02]  /*0a00*/  STS [UR8+0x34], R2 ;  /* 0x00003402ff007988 */ /* 0x0003e40008000808 */
.L_x_25:
[----:B------:R-:W-:Y:S05]  /*0a10*/  @P2 BRA `(.L_x_27) ;  /* 0x00000000001c2947 */ /* 0x000fea0003800000 */
[----:B-1-345:R-:W1:Y:S02]  /*0a20*/  LDS R2, [UR8+0x8] ;  /* 0x00000808ff027984 */ /* 0x03ae640008000800 */
[----:B-1----:R-:W-:-:S05]  /*0a30*/  LOP3.LUT R2, R2, 0x780, RZ, 0xb8, !PT ;  /* 0x0000078002027812 */ /* 0x002fca00078eb8ff */
[----:B------:R3:W-:Y:S02]  /*0a40*/  STS [UR8+0x8], R2 ;  /* 0x00000802ff007988 */ /* 0x0007e40008000808 */
.L_x_26:
[----:B------:R-:W-:Y:S05]  /*0a50*/  @P2 BRA `(.L_x_28) ;  /* 0x0000000000282947 */ /* 0x000fea0003800000 */
[----:B-1-3--:R-:W1:Y:S02]  /*0a60*/  LDS R2, [UR8+0x8] ;  /* 0x00000808ff027984 */ /* 0x00ae640008000800 */
[----:B-1----:R-:W-:-:S05]  /*0a70*/  LOP3.LUT R2, R2, 0x1800, RZ, 0xb8, !PT ;  /* 0x0000180002027812 */ /* 0x002fca00078eb8ff */
[----:B------:R1:W-:Y:S02]  /*0a80*/  STS [UR8+0x8], R2 ;  /* 0x00000802ff007988 */ /* 0x0003e40008000808 */
.L_x_27:
[----:B------:R-:W-:Y:S05]  /*0a90*/  @P2 BREAK B2 ;  /* 0x0000000000022942 */ /* 0x000fea0003800000 */
[----:B------:R-:W-:Y:S05]  /*0aa0*/  @P2 BRA `(.L_x_29) ;  /* 0x0000000000242947 */ /* 0x000fea0003800000 */
[----:B-1-345:R-:W1:Y:S01]  /*0ab0*/  LDS R2, [UR8+0x8] ;  /* 0x00000808ff027984 */ /* 0x03ae620008000800 */
[----:B------:R-:W-:-:S05]  /*0ac0*/  IMAD.MOV.U32 R3, RZ, RZ, 0x6000 ;  /* 0x00006000ff037424 */ /* 0x000fca00078e00ff */
[----:B-1----:R-:W-:-:S04]  /*0ad0*/  LOP3.LUT R2, R2, 0x4000, R3, 0xd8, !PT ;  /* 0x0000400002027812 */ /* 0x002fc800078ed803 */
[----:B------:R-:W-:-:S05]  /*0ae0*/  LOP3.LUT R2, R2, 0x400000, RZ, 0xb8, !PT ;  /* 0x0040000002027812 */ /* 0x000fca00078eb8ff */
[----:B------:R4:W-:Y:S02]  /*0af0*/  STS [UR8+0x8], R2 ;  /* 0x00000802ff007988 */ /* 0x0009e40008000808 */
.L_x_28:
[----:B------:R-:W-:Y:S05]  /*0b00*/  BSYNC B2 ;  /* 0x0000000000027941 */ /* 0x000fea0003800000 */
.L_x_24:
[----:B-1-34-:R-:W1:Y:S02]  /*0b10*/  @!P2 LDS R2, [UR8+0x8] ;  /* 0x00000808ff02a984 */ /* 0x01ae640008000800 */
[----:B-1----:R-:W-:-:S05]  /*0b20*/  @!P2 LOP3.LUT R2, R2, 0x8000, RZ, 0xb8, !PT ;  /* 0x000080000202a812 */ /* 0x002fca00078eb8ff */
[----:B------:R1:W-:Y:S02]  /*0b30*/  @!P2 STS [UR8+0x8], R2 ;  /* 0x00000802ff00a988 */ /* 0x0003e40008000808 */
.L_x_29:
[----:B------:R-:W-:Y:S05]  /*0b40*/  BSYNC B3 ;  /* 0x0000000000037941 */ /* 0x000fea0003800000 */
.L_x_23:
[----:B------:R-:W-:Y:S05]  /*0b50*/  WARPSYNC.ALL ;  /* 0x0000000000007948 */ /* 0x000fea0003800000 */
[----:B------:R-:W-:-:S04]  /*0b60*/  UIADD3 UR4, UR6, 0x80, URZ ;  /* 0x0000008006047890 */ /* 0x000fc8000fffe03f */
[----:B------:R-:W-:-:S04]  /*0b70*/  UIADD3 UR30, UP0, UR4, UR28, URZ ;  /* 0x0000001c041e7290 */ /* 0x000fc8000ff1e03f */
[----:B------:R-:W-:Y:S01]  /*0b80*/  ULEA.HI.X.SX32 UR31, UR4, UR29, 0x1, UP0 ;  /* 0x0000001d041f7291 */ /* 0x000fe200080f0e3f */
[----:B------:R-:W-:Y:S11]  /*0b90*/  @P0 BRA `(.L_x_30) ;  /* 0x0000000000300947 */ /* 0x000ff60003800000 */
[----:B-1-345:R-:W1:Y:S01]  /*0ba0*/  S2R R2, SR_LANEID ;  /* 0x0000000000027919 */ /* 0x03ae620000000000 */
[----:B------:R-:W-:Y:S05]  /*0bb0*/  WARPSYNC.ALL ;  /* 0x0000000000007948 */ /* 0x000fea0003800000 */
[----:B-1----:R-:W-:-:S05]  /*0bc0*/  IMAD.SHL.U32 R10, R2, 0x4, RZ ;  /* 0x00000004020a7824 */ /* 0x002fca00078e00ff */
[----:B------:R-:W1:Y:S01]  /*0bd0*/  LDS R9, [R10+UR8] ;  /* 0x000000080a097984 */ /* 0x000e620008000800 */
[----:B------:R-:W-:Y:S01]  /*0be0*/  IADD3 R2, P1, R10, UR30, RZ ;  /* 0x0000001e0a027c10 */ /* 0x000fe2000ff3e0ff */
[----:B------:R-:W-:-:S04]  /*0bf0*/  UMOV UR4, UR30 ;  /* 0x0000001e00047c82 */ /* 0x000fc80008000000 */
[----:B------:R-:W-:Y:S01]  /*0c00*/  IMAD.X R3, RZ, RZ, UR31, P1 ;  /* 0x0000001fff037e24 */ /* 0x000fe200088e06ff */
[----:B------:R-:W-:-:S04]  /*0c10*/  UMOV UR5, UR31 ;  /* 0x0000001f00057c82 */ /* 0x000fc80008000000 */
[----:B-1----:R1:W3:Y:S01]  /*0c20*/  ATOMG.E.EXCH.STRONG.GPU PT, RZ, [R2], R9 ;  /* 0x0000000902ff73a8 */ /* 0x0022e200041ee100 */
[----:B------:R-:W-:-:S04]  /*0c30*/  DEPBAR {5,4,3,2,1,0} ;  /* 0x0000003f0000791a */ /* 0x000fc80000000000 */
[----:B------:R1:W-:Y:S01]  /*0c40*/  UTMACCTL.IV [UR4] ;  /* 0x00000000040079b9 */ /* 0x0003e20008000000 */
[----:B------:R-:W-:Y:S01]  /*0c50*/  NOP ;  /* 0x0000000000007918 */ /* 0x000fe20000000000 */
.L_x_30:
[----:B------:R-:W-:Y:S05]  /*0c60*/  @P0 BRA `(.L_x_31) ;  /* 0x00000000000c0947 */ /* 0x000fea0003800000 */
[----:B------:R0:W-:Y:S01]  /*0c70*/  UTMACMDFLUSH ;  /* 0x00000000000079b7 */ /* 0x0001e20000000000 */
[----:B------:R-:W-:Y:S05]  /*0c80*/  @P0 BRA `(.L_x_31) ;  /* 0x0000000000040947 */ /* 0x000fea0003800000 */
[----:B------:R-:W-:-:S04]  /*0c90*/  DEPBAR.LE SB0, 0x0 ;  /* 0x000080000000791a */ /* 0x000fc80000000000 */
.L_x_31:
[----:B------:R-:W-:Y:S05]  /*0ca0*/  WARPSYNC.ALL ;  /* 0x0000000000007948 */ /* 0x000fea0003800000 */
[----:B---3--:R-:W-:Y:S06]  /*0cb0*/  BAR.SYNC.DEFER_BLOCKING 0x0 ;  /* 0x0000000000007b1d */ /* 0x008fec0000010000 */
[----:B------:R-:W-:Y:S02]  /*0cc0*/  BSSY B3, `(.L_x_32) ;  /* 0x000000b000037945 */ /* 0x000fe40003800000 */
[----:B------:R-:W-:Y:S06]  /*0cd0*/  BAR.SYNC.DEFER_BLOCKING 0x0 ;  /* 0x0000000000007b1d */ /* 0x000fec0000010000 */
[----:B------:R3:W-:Y:S01]  /*0ce0*/  @!P0 STS [R4], RZ ;  /* 0x000000ff04008388 */ /* 0x0007e20000000800 */
[----:B------:R-:W-:Y:S01]  /*0cf0*/  NOP ;  /* 0x0000000000007918 */ /* 0x000fe20000000000 */
[----:B------:R-:W-:Y:S05]  /*0d00*/  @P2 BRA `(.L_x_33) ;  /* 0x0000000000182947 */ /* 0x000fea0003800000 */
[----:B-1--45:R-:W1:Y:S01]  /*0d10*/  LDS R2, [UR8+0x8] ;  /* 0x00000808ff027984 */ /* 0x032e620008000800 */
[----:B------:R-:W4:Y:S01]  /*0d20*/  LDC.64 R10, c[0x0][0x220] ;  /* 0x00008800ff0a7b82 */ /* 0x000f220000000a00 */
[----:B------:R-:W-:Y:S02]  /*0d30*/  IMAD.MOV.U32 R3, RZ, RZ, 0x70 ;  /* 0x00000070ff037424 */ /* 0x000fe400078e00ff */
[----:B----4-:R4:W-:Y:S03]  /*0d40*/  STS.64 [UR8], R10 ;  /* 0x0000000aff007988 */ /* 0x0109e60008000a08 */
[----:B-1----:R-:W-:-:S05]  /*0d50*/  LOP3.LUT R2, R2, 0x10, R3, 0xd8, !PT ;  /* 0x0000001002027812 */ /* 0x002fca00078ed803 */
[----:B------:R4:W-:Y:S02]  /*0d60*/  STS [UR8+0x8], R2 ;  /* 0x00000802ff007988 */ /* 0x0009e40008000808 */
.L_x_33:
[----:B-1----:R-:W-:Y:S05]  /*0d70*/  BSYNC B3 ;  /* 0x0000000000037941 */ /* 0x002fea0003800000 */
.L_x_32:
[----:B------:R-:W-:Y:S04]  /*0d80*/  BSSY B3, `(.L_x_34) ;  /* 0x0000033000037945 */ /* 0x000fe80003800000 */
[----:B------:R-:W-:Y:S04]  /*0d90*/  BSSY B4, `(.L_x_35) ;  /* 0x000002e000047945 */ /* 0x000fe80003800000 */
[----:B------:R-:W-:Y:S05]  /*0da0*/  @P2 BRA `(.L_x_36) ;  /* 0x0000000000242947 */ /* 0x000fea0003800000 */
[----:B----45:R-:W1:Y:S01]  /*0db0*/  LDS R2, [UR8+0x34] ;  /* 0x00003408ff027984 */ /* 0x030e620008000800 */
[----:B------:R-:W-:-:S05]  /*0dc0*/  IMAD.MOV.U32 R3, RZ, RZ, 0x7f000000 ;  /* 0x7f000000ff037424 */ /* 0x000fca00078e00ff */
[----:B-1----:R-:W-:-:S05]  /*0dd0*/  LOP3.LUT R2, R2, 0xff000000, R3, 0xb8, !PT ;  /* 0xff00000002027812 */ /* 0x002fca00078eb803 */
[----:B------:R1:W-:Y:S01]  /*0de0*/  STS [UR8+0x34], R2 ;  /* 0x00003402ff007988 */ /* 0x0003e20008000808 */
[----:B------:R-:W-:Y:S05]  /*0df0*/  @P2 BRA `(.L_x_37) ;  /* 0x0000000000182947 */ /* 0x000fea0003800000 */
[----:B-1----:R-:W1:Y:S01]  /*0e00*/  LDS R2, [UR8+0x38] ;  /* 0x00003808ff027984 */ /* 0x002e620008000800 */
[----:B------:R-:W-:-:S05]  /*0e10*/  IMAD.MOV.U32 R3, RZ, RZ, 0x3f ;  /* 0x0000003fff037424 */ /* 0x000fca00078e00ff */
[----:B-1----:R-:W-:-:S05]  /*0e20*/  LOP3.LUT R2, R2, 0xff, R3, 0xb8, !PT ;  /* 0x000000ff02027812 */ /* 0x002fca00078eb803 */
[----:B------:R1:W-:Y:S02]  /*0e30*/  STS [UR8+0x38], R2 ;  /* 0x00003802ff007988 */ /* 0x0003e40008000808 */
.L_x_36:
[----:B------:R-:W-:Y:S05]  /*0e40*/  @P2 BRA `(.L_x_38) ;  /* 0x00000000000c2947 */ /* 0x000fea0003800000 */
[----:B------:R1:W-:Y:S02]  /*0e50*/  STS [UR8+0x20], R5 ;  /* 0x00002005ff007988 */ /* 0x0003e40008000808 */
.L_x_37:
[----:B------:R-:W-:Y:S05]  /*0e60*/  @P2 BRA `(.L_x_39) ;  /* 0x0000000000242947 */ /* 0x000fea0003800000 */
[----:B------:R1:W-:Y:S02]  /*0e70*/  STS [UR8+0x24], R6 ;  /* 0x00002406ff007988 */ /* 0x0003e40008000808 */
.L_x_38:
[----:B------:R-:W-:Y:S05]  /*0e80*/  @P2 BRA `(.L_x_40) ;  /* 0x00000000002c2947 */ /* 0x000fea0003800000 */
[----:B-1--45:R-:W1:Y:S01]  /*0e90*/  LDS R2, [UR8+0x1c] ;  /* 0x00001c08ff027984 */ /* 0x032e620008000800 */
[----:B------:R-:W4:Y:S02]  /*0ea0*/  LDC.64 R10, c[0x0][0x248] ;  /* 0x00009200ff0a7b82 */ /* 0x000f240000000a00 */
[--C-:B----4-:R-:W-:Y:S02]  /*0eb0*/  SHF.R.U32.HI R5, RZ, 0x4, R11.reuse ;  /* 0x00000004ff057819 */ /* 0x110fe4000001160b */
[----:B------:R-:W-:-:S05]  /*0ec0*/  SHF.R.U64 R3, R10, 0x4, R11 ;  /* 0x000000040a037819 */ /* 0x000fca000000120b */
[----:B------:R4:W-:Y:S01]  /*0ed0*/  STS [UR8+0xc], R3 ;  /* 0x00000c03ff007988 */ /* 0x0009e20008000808 */
[----:B-1----:R-:W-:-:S05]  /*0ee0*/  LOP3.LUT R2, R2, 0xf, R5, 0xb8, !PT ;  /* 0x0000000f02027812 */ /* 0x002fca00078eb805 */
[----:B------:R4:W-:Y:S02]  /*0ef0*/  STS [UR8+0x1c], R2 ;  /* 0x00001c02ff007988 */ /* 0x0009e40008000808 */
.L_x_39:
[----:B------:R-:W-:Y:S05]  /*0f00*/  @P2 BRA `(.L_x_41) ;  /* 0x00000000001c2947 */ /* 0x000fea0003800000 */
[----:B-1--45:R-:W1:Y:S02]  /*0f10*/  LDS R2, [UR8+0x34] ;  /* 0x00003408ff027984 */ /* 0x032e640008000800 */
[----:B-1----:R-:W-:-:S05]  /*0f20*/  LOP3.LUT R2, R2, 0x7, RZ, 0xb8, !PT ;  /* 0x0000000702027812 */ /* 0x002fca00078eb8ff */
[----:B------:R1:W-:Y:S02]  /*0f30*/  STS [UR8+0x34], R2 ;  /* 0x00003402ff007988 */ /* 0x0003e40008000808 */
.L_x_40:
[----:B------:R-:W-:Y:S05]  /*0f40*/  @P2 BRA `(.L_x_42) ;  /* 0x00000000001c2947 */ /* 0x000fea0003800000 */
[----:B-1--45:R-:W1:Y:S02]  /*0f50*/  LDS R2, [UR8+0x34] ;  /* 0x00003408ff027984 */ /* 0x032e640008000800 */
[----:B-1----:R-:W-:-:S05]  /*0f60*/  LOP3.LUT R2, R2, 0x38, RZ, 0xb8, !PT ;  /* 0x0000003802027812 */ /* 0x002fca00078eb8ff */
[----:B------:R1:W-:Y:S02]  /*0f70*/  STS [UR8+0x34], R2 ;  /* 0x00003402ff007988 */ /* 0x0003e40008000808 */
.L_x_41:
[----:B------:R-:W-:Y:S05]  /*0f80*/  @P2 BRA `(.L_x_43) ;  /* 0x00000000001c2947 */ /* 0x000fea0003800000 */
[----:B-1--45:R-:W1:Y:S02]  /*0f90*/  LDS R2, [UR8+0x8] ;  /* 0x00000808ff027984 */ /* 0x032e640008000800 */
[----:B-1----:R-:W-:-:S05]  /*0fa0*/  LOP3.LUT R2, R2, 0x780, RZ, 0xb8, !PT ;  /* 0x0000078002027812 */ /* 0x002fca00078eb8ff */
[----:B------:R1:W-:Y:S02]  /*0fb0*/  STS [UR8+0x8], R2 ;  /* 0x00000802ff007988 */ /* 0x0003e40008000808 */
.L_x_42:
[----:B------:R-:W-:Y:S05]  /*0fc0*/  @P2 BRA `(.L_x_44) ;  /* 0x0000000000282947 */ /* 0x000fea0003800000 */
[----:B-1--45:R-:W1:Y:S02]  /*0fd0*/  LDS R2, [UR8+0x8] ;  /* 0x00000808ff027984 */ /* 0x032e640008000800 */
[----:B-1----:R-:W-:-:S05]  /*0fe0*/  LOP3.LUT R2, R2, 0x1800, RZ, 0xb8, !PT ;  /* 0x0000180002027812 */ /* 0x002fca00078eb8ff */
[----:B------:R1:W-:Y:S02]  /*0ff0*/  STS [UR8+0x8], R2 ;  /* 0x00000802ff007988 */ /* 0x0003e40008000808 */
.L_x_43:
[----:B------:R-:W-:Y:S05]  /*1000*/  @P2 BREAK B4 ;  /* 0x0000000000042942 */ /* 0x000fea0003800000 */
[----:B------:R-:W-:Y:S05]  /*1010*/  @P2 BRA `(.L_x_45) ;  /* 0x0000000000242947 */ /* 0x000fea0003800000 */
[----:B-1--45:R-:W1:Y:S01]  /*1020*/  LDS R2, [UR8+0x8] ;  /* 0x00000808ff027984 */ /* 0x032e620008000800 */
[----:B------:R-:W-:-:S05]  /*1030*/  IMAD.MOV.U32 R3, RZ, RZ, 0x6000 ;  /* 0x00006000ff037424 */ /* 0x000fca00078e00ff */
[----:B-1----:R-:W-:-:S04]  /*1040*/  LOP3.LUT R2, R2, 0x6000, R3, 0xd8, !PT ;  /* 0x0000600002027812 */ /* 0x002fc800078ed803 */
[----:B------:R-:W-:-:S05]  /*1050*/  LOP3.LUT R2, R2, 0x400000, RZ, 0xb8, !PT ;  /* 0x0040000002027812 */ /* 0x000fca00078eb8ff */
[----:B------:R1:W-:Y:S02]  /*1060*/  STS [UR8+0x8], R2 ;  /* 0x00000802ff007988 */ /* 0x0003e40008000808 */
.L_x_44:
[----:B------:R-:W-:Y:S05]  /*1070*/  BSYNC B4 ;  /* 0x0000000000047941 */ /* 0x000fea0003800000 */
.L_x_35:
[----:B-1--45:R-:W1:Y:S02]  /*1080*/  @!P2 LDS R2, [UR8+0x8] ;  /* 0x00000808ff02a984 */ /* 0x032e640008000800 */
[----:B-1----:R-:W-:-:S05]  /*1090*/  @!P2 LOP3.LUT R2, R2, 0x8000, RZ, 0xb8, !PT ;  /* 0x000080000202a812 */ /* 0x002fca00078eb8ff */
[----:B------:R1:W-:Y:S02]  /*10a0*/  @!P2 STS [UR8+0x8], R2 ;  /* 0x00000802ff00a988 */ /* 0x0003e40008000808 */
.L_x_45:
[----:B------:R-:W-:Y:S05]  /*10b0*/  BSYNC B3 ;  /* 0x0000000000037941 */ /* 0x000fea0003800000 */
.L_x_34:
[----:B------:R-:W-:Y:S05]  /*10c0*/  WARPSYNC.ALL ;  /* 0x0000000000007948 */ /* 0x000fea0003800000 */
[----:B------:R-:W-:Y:S01]  /*10d0*/  UIADD3 UR6, UR6, 0x100, URZ ;  /* 0x0000010006067890 */ /* 0x000fe2000fffe03f */
[----:B------:R-:W-:Y:S02]  /*10e0*/  ISETP.GE.AND P1, PT, R12, 0x1, PT ;  /* 0x000000010c00780c */ /* 0x000fe40003f26270 */
[----:B------:R-:W-:Y:S02]  /*10f0*/  CS2R R24, SRZ ;  /* 0x0000000000187805 */ /* 0x000fe4000001ff00 */
[----:B------:R-:W-:Y:S01]  /*1100*/  CS2R R26, SRZ ;  /* 0x00000000001a7805 */ /* 0x000fe2000001ff00 */
[----:B------:R-:W-:Y:S01]  /*1110*/  UIADD3 UR28, UP0, UR6, UR28, URZ ;  /* 0x0000001c061c7290 */ /* 0x000fe2000ff1e03f */
[----:B------:R-:W-:-:S02]  /*1120*/  CS2R R28, SRZ ;  /* 0x00000000001c7805 */ /* 0x000fc4000001ff00 */
[----:B------:R-:W-:Y:S02]  /*1130*/  CS2R R30, SRZ ;  /* 0x00000000001e7805 */ /* 0x000fe4000001ff00 */
[----:B------:R-:W-:Y:S01]  /*1140*/  CS2R R32, SRZ ;  /* 0x0000000000207805 */ /* 0x000fe2000001ff00 */
[----:B------:R-:W-:Y:S01]  /*1150*/  ULEA.HI.X.SX32 UR29, UR6, UR29, 0x1, UP0 ;  /* 0x0000001d061d7291 */ /* 0x000fe200080f0e3f */
[----:B------:R-:W-:Y:S02]  /*1160*/  CS2R R34, SRZ ;  /* 0x0000000000227805 */ /* 0x000fe4000001ff00 */
[----:B------:R-:W-:Y:S02]  /*1170*/  CS2R R36, SRZ ;  /* 0x0000000000247805 */ /* 0x000fe4000001ff00 */
[----:B------:R-:W-:Y:S02]  /*1180*/  CS2R R38, SRZ ;  /* 0x0000000000267805 */ /* 0x000fe4000001ff00 */
[----:B------:R-:W-:-:S02]  /*1190*/  CS2R R40, SRZ ;  /* 0x0000000000287805 */ /* 0x000fc4000001ff00 */
[----:B------:R-:W-:Y:S02]  /*11a0*/  CS2R R42, SRZ ;  /* 0x00000000002a7805 */ /* 0x000fe4000001ff00 */
[----:B------:R-:W-:Y:S02]  /*11b0*/  CS2R R44, SRZ ;  /* 0x00000000002c7805 */ /* 0x000fe4000001ff00 */
        /* <DEDUP_REMOVED lines=38> */
[----:B------:R-:W-:Y:S01]  /*1420*/  CS2R R122, SRZ ;  /* 0x00000000007a7805 */ /* 0x000fe2000001ff00 */
[----:B------:R-:W-:Y:S01]  /*1430*/  IMAD.MOV.U32 R124, RZ, RZ, RZ ;  /* 0x000000ffff7c7224 */ /* 0x000fe200078e00ff */
[----:B------:R-:W-:Y:S06]  /*1440*/  @P0 BRA `(.L_x_46) ;  /* 0x0000000000300947 */ /* 0x000fec0003800000 */
[----:B-1--45:R-:W2:Y:S01]  /*1450*/  S2R R2, SR_LANEID ;  /* 0x0000000000027919 */ /* 0x032ea20000000000 */
[----:B------:R-:W-:Y:S05]  /*1460*/  WARPSYNC.ALL ;  /* 0x0000000000007948 */ /* 0x000fea0003800000 */
[----:B--23--:R-:W-:-:S05]  /*1470*/  IMAD.SHL.U32 R4, R2, 0x4, RZ ;  /* 0x0000000402047824 */ /* 0x00cfca00078e00ff */
        /* <DEDUP_REMOVED lines=9> */
.L_x_46:
[----:B------:R-:W-:Y:S05]  /*1510*/  @P0 BRA `(.L_x_47) ;  /* 0x00000000000c0947 */ /* 0x000fea0003800000 */
[----:B------:R0:W-:Y:S01]  /*1520*/  UTMACMDFLUSH ;  /* 0x00000000000079b7 */ /* 0x0001e20000000000 */
[----:B------:R-:W-:Y:S05]  /*1530*/  @P0 BRA `(.L_x_47) ;  /* 0x0000000000040947 */ /* 0x000fea0003800000 */
[----:B------:R-:W-:-:S04]  /*1540*/  DEPBAR.LE SB0, 0x0 ;  /* 0x000080000000791a */ /* 0x000fc80000000000 */
.L_x_47:
[----:B------:R-:W-:Y:S05]  /*1550*/  WARPSYNC.ALL ;  /* 0x0000000000007948 */ /* 0x000fea0003800000 */
[----:B--2---:R-:W-:Y:S01]  /*1560*/  BAR.SYNC.DEFER_BLOCKING 0x0 ;  /* 0x0000000000007b1d */ /* 0x004fe20000010000 */
[----:B------:R-:W-:Y:S01]  /*1570*/  USHF.L.U32 UR11, UR33, 0x8, URZ ;  /* 0x00000008210b7899 */ /* 0x000fe2000800063f */
[----:B------:R-:W-:Y:S01]  /*1580*/  IMAD.MOV.U32 R125, RZ, RZ, RZ ;  /* 0x000000ffff7d7224 */ /* 0x000fe200078e00ff */
[----:B------:R-:W-:Y:S01]  /*1590*/  USHF.L.U32 UR15, UR32, 0x6, URZ ;  /* 0x00000006200f7899 */ /* 0x000fe2000800063f */
[----:B------:R-:W-:Y:S02]  /*15a0*/  CS2R R126, SRZ ;  /* 0x00000000007e7805 */ /* 0x000fe4000001ff00 */
[----:B------:R-:W-:Y:S01]  /*15b0*/  CS2R R128, SRZ ;  /* 0x0000000000807805 */ /* 0x000fe2000001ff00 */
[----:B------:R-:W-:Y:S01]  /*15c0*/  VOTEU.ALL UP0, P2 ;  /* 0x00000000003f7886 */ /* 0x000fe20001000000 */
[----:B-1----:R-:W-:Y:S01]  /*15d0*/  UMOV UR4, 0x1 ;  /* 0x0000000100047882 */ /* 0x002fe20000000000 */
[----:B------:R-:W-:-:S02]  /*15e0*/  CS2R R130, SRZ ;  /* 0x0000000000827805 */ /* 0x000fc4000001ff00 */
[----:B------:R-:W-:Y:S02]  /*15f0*/  CS2R R132, SRZ ;  /* 0x0000000000847805 */ /* 0x000fe4000001ff00 */
[----:B------:R-:W-:Y:S01]  /*1600*/  CS2R R134, SRZ ;  /* 0x0000000000867805 */ /* 0x000fe2000001ff00 */
[----:B------:R-:W-:-:S04]  /*1610*/  @!UP0 UIADD3 UR4, -UR4, 0x100000, URZ ;  /* 0x0010000004048890 */ /* 0x000fc8000fffe13f */
[----:B------:R-:W-:Y:S02]  /*1620*/  @!UP0 USHF.L.U32 UR5, UR4, 0xb, URZ ;  /* 0x0000000b04058899 */ /* 0x000fe4000800063f */
[----:B------:R-:W-:Y:S01]  /*1630*/  @!UP0 USHF.L.U32 UR4, UR4, 0x1, URZ ;  /* 0x0000000104048899 */ /* 0x000fe2000800063f */
[----:B------:R-:W-:Y:S01]  /*1640*/  CS2R R136, SRZ ;  /* 0x0000000000887805 */ /* 0x000fe2000001ff00 */
[----:B------:R-:W-:Y:S01]  /*1650*/  VOTEU.ALL UP0, P2 ;  /* 0x00000000003f7886 */ /* 0x000fe20001000000 */
[----:B------:R-:W-:Y:S02]  /*1660*/  CS2R R138, SRZ ;  /* 0x00000000008a7805 */ /* 0x000fe4000001ff00 */
[----:B------:R-:W-:Y:S02]  /*1670*/  CS2R R140, SRZ ;  /* 0x00000000008c7805 */ /* 0x000fe4000001ff00 */
[----:B------:R-:W-:Y:S02]  /*1680*/  CS2R R142, SRZ ;  /* 0x00000000008e7805 */ /* 0x000fe4000001ff00 */
[----:B------:R-:W-:-:S02]  /*1690*/  CS2R R144, SRZ ;  /* 0x0000000000907805 */ /* 0x000fc4000001ff00 */
[----:B------:R-:W-:Y:S02]  /*16a0*/  CS2R R146, SRZ ;  /* 0x0000000000927805 */ /* 0x000fe4000001ff00 */
[----:B------:R-:W-:Y:S02]  /*16b0*/  CS2R R148, SRZ ;  /* 0x0000000000947805 */ /* 0x000fe4000001ff00 */
[----:B------:R-:W-:Y:S01]  /*16c0*/  CS2R R150, SRZ ;  /* 0x0000000000967805 */ /* 0x000fe2000001ff00 */
[----:B------:R-:W1:Y:S02]  /*16d0*/  FENCE.VIEW.ASYNC.S ;  /* 0x00000000000073c6 */ /* 0x000e640000000000 */
[----:B-1----:R1:W2:Y:S01]  /*16e0*/  @!UP0 SYNCS.EXCH.64 URZ, [UR8+0x5000], UR4 ;  /* 0x00500004083f85b2 */ /* 0x0022a20008000100 */
[----:B------:R-:W-:Y:S05]  /*16f0*/  @!P1 BRA `(.L_x_48) ;  /* 0x0000000400dc9947 */ /* 0x000fea0003800000 */
[----:B-1----:R-:W-:Y:S01]  /*1700*/  UIADD3 UR4, UR8, 0x4000, URZ ;  /* 0x0000400008047890 */ /* 0x002fe2000fffe03f */
[----:B------:R-:W-:Y:S01]  /*1710*/  CS2R R24, SRZ ;  /* 0x0000000000187805 */ /* 0x000fe2000001ff00 */
[----:B------:R-:W-:Y:S01]  /*1720*/  USHF.R.U32.HI UR6, URZ, 0x4, UR8 ;  /* 0x000000043f067899 */ /* 0x000fe20008011608 */
[----:B------:R-:W-:Y:S01]  /*1730*/  CS2R R26, SRZ ;  /* 0x00000000001a7805 */ /* 0x000fe2000001ff00 */
[----:B------:R-:W-:Y:S01]  /*1740*/  USHF.R.U32.HI UR4, URZ, 0x4, UR4 ;  /* 0x000000043f047899 */ /* 0x000fe20008011604 */
[----:B------:R-:W-:Y:S01]  /*1750*/  CS2R R28, SRZ ;  /* 0x00000000001c7805 */ /* 0x000fe2000001ff00 */
[----:B------:R-:W-:Y:S01]  /*1760*/  USGXT.U32 UR6, UR6, 0xe ;  /* 0x0000000e0606789a */ /* 0x000fe20008000000 */
[----:B------:R-:W-:Y:S01]  /*1770*/  CS2R R30, SRZ ;  /* 0x00000000001e7805 */ /* 0x000fe2000001ff00 */
[----:B------:R-:W-:Y:S01]  /*1780*/  USGXT.U32 UR4, UR4, 0xe ;  /* 0x0000000e0404789a */ /* 0x000fe20008000000 */
[----:B------:R-:W-:Y:S01]  /*1790*/  CS2R R32, SRZ ;  /* 0x0000000000207805 */ /* 0x000fe2000001ff00 */
[----:B------:R-:W-:Y:S01]  /*17a0*/  UMOV UR16, 0xfffffffe ;  /* 0xfffffffe00107882 */ /* 0x000fe20000000000 */
[----:B------:R-:W-:Y:S01]  /*17b0*/  UMOV UR17, 0x7fffffdf ;  /* 0x7fffffdf00117882 */ /* 0x000fe20000000000 */
        /* <DEDUP_REMOVED lines=56> */
[----:B------:R-:W-:Y:S01]  /*1b40*/  CS2R R146, SRZ ;  /* 0x0000000000927805 */ /* 0x000fe2000001ff00 */
[----:B------:R-:W-:Y:S01]  /*1b50*/  UMOV UR7, URZ ;  /* 0x0000003f00077c82 */ /* 0x000fe20008000000 */
[----:B------:R-:W-:Y:S02]  /*1b60*/  CS2R R148, SRZ ;  /* 0x0000000000947805 */ /* 0x000fe4000001ff00 */
[----:B------:R-:W-:Y:S01]  /*1b70*/  CS2R R150, SRZ ;  /* 0x0000000000967805 */ /* 0x000fe2000001ff00 */
[----:B------:R-:W-:Y:S01]  /*1b80*/  UMOV UR5, URZ ;  /* 0x0000003f00057c82 */ /* 0x000fe20008000000 */
[----:B------:R-:W-:Y:S02]  /*1b90*/  UIADD3.64 UR18, UR6, -UR16, URZ ;  /* 0x8000001006127297 */ /* 0x000fe4000fffe03f */
[----:B------:R-:W-:Y:S01]  /*1ba0*/  UIADD3.64 UR16, UR4, -UR16, URZ ;  /* 0x8000001004107297 */ /* 0x000fe2000fffe03f */
[----:B------:R-:W-:-:S11]  /*1bb0*/  UMOV UR14, URZ ;  /* 0x0000003f000e7c82 */ /* 0x000fd60008000000 */
.L_x_50:
[----:B--2---:R-:W-:Y:S01]  /*1bc0*/  BAR.SYNC.DEFER_BLOCKING 0x0 ;  /* 0x0000000000007b1d */ /* 0x004fe20000010000 */
[----:B------:R-:W-:Y:S01]  /*1bd0*/  ELECT P0, URZ, PT ;  /* 0x00000000003f782f */ /* 0x000fe20003800000 */
[----:B----45:R-:W-:Y:S01]  /*1be0*/  @!P2 IMAD.MOV.U32 R2, RZ, RZ, 0x5000 ;  /* 0x00005000ff02a424 */ /* 0x030fe200078e00ff */
[----:B------:R-:W-:Y:S02]  /*1bf0*/  ELECT P1, URZ, PT ;  /* 0x00000000003f782f */ /* 0x000fe40003820000 */
[C---:B------:R-:W-:Y:S01]  /*1c00*/  ISETP.LT.U32.AND P0, PT, R7.reuse, 0x20, P0 ;  /* 0x000000200700780c */ /* 0x040fe20000701070 */
[----:B------:R-:W-:Y:S01]  /*1c10*/  UMOV UR10, UR14 ;  /* 0x0000000e000a7c82 */ /* 0x000fe20008000000 */
[----:B------:R-:W-:Y:S01]  /*1c20*/  ISETP.LT.U32.AND P1, PT, R7, 0x20, P1 ;  /* 0x000000200700780c */ /* 0x000fe20000f21070 */
[----:B------:R-:W-:Y:S01]  /*1c30*/  UMOV UR20, UR4 ;  /* 0x0000000400147c82 */ /* 0x000fe20008000000 */
[----:B------:R-:W-:Y:S01]  /*1c40*/  UMOV UR21, 0x80000020 ;  /* 0x8000002000157882 */ /* 0x000fe20000000000 */
[----:B------:R-:W-:Y:S01]  /*1c50*/  UMOV UR22, UR6 ;  /* 0x0000000600167c82 */ /* 0x000fe20008000000 */
[----:B------:R-:W-:-:S07]  /*1c60*/  UMOV UR23, 0x80000020 ;  /* 0x8000002000177882 */ /* 0x000fce0000000000 */
[----:B------:R-:W-:Y:S01]  /*1c70*/  VOTEU.ANY UP0, P0 ;  /* 0x00000000003f7886 */ /* 0x000fe20000000100 */
[----:B------:R-:W-:Y:S01]  /*1c80*/  VOTEU.ANY UP2, P0 ;  /* 0x00000000003f7886 */ /* 0x000fe20000040100 */
[----:B------:R-:W-:Y:S01]  /*1c90*/  VOTEU.ANY UP1, P1 ;  /* 0x00000000003f7886 */ /* 0x000fe20000820100 */
[----:B------:R-:W-:Y:S02]  /*1ca0*/  VOTEU.ANY UP3, P1 ;  /* 0x00000000003f7886 */ /* 0x000fe40000860100 */
[----:B------:R-:W-:Y:S02]  /*1cb0*/  @UP0 UIADD3 UR12, UR8, 0x4000, URZ ;  /* 0x00004000080c0890 */ /* 0x000fe4000fffe03f */
[----:B------:R1:W-:Y:S01]  /*1cc0*/  @!P2 SYNCS.ARRIVE.TRANS64 RZ, [UR8+0x5000], R2 ;  /* 0x00500002ffffa9a7 */ /* 0x0003e20008000008 */
[----:B------:R-:W-:Y:S01]  /*1cd0*/  @UP0 UIADD3 UR13, UR8, 0x5000, URZ ;  /* 0x00005000080d0890 */ /* 0x000fe2000fffe03f */
[----:B------:R-:W-:Y:S01]  /*1ce0*/  @UP0 UMOV UR24, UR34 ;  /* 0x0000002200180c82 */ /* 0x000fe20008000000 */
[----:B------:R-:W-:Y:S01]  /*1cf0*/  @UP0 UMOV UR25, UR35 ;  /* 0x0000002300190c82 */ /* 0x000fe20008000000 */
[----:B------:R-:W-:Y:S01]  /*1d00*/  BAR.SYNC.DEFER_BLOCKING 0x0 ;  /* 0x0000000000007b1d */ /* 0x000fe20000010000 */
[----:B------:R-:W-:Y:S01]  /*1d10*/  @UP1 UIADD3 UR9, UR8, 0x5000, URZ ;  /* 0x0000500008091890 */ /* 0x000fe2000fffe03f */
[----:B-1----:R-:W-:-:S04]  /*1d20*/  SHF.L.U32 R2, R8, 0x1f, RZ ;  /* 0x0000001f08027819 */ /* 0x002fc800000006ff */
[----:B------:R-:W-:Y:S01]  /*1d30*/  @UP1 UMOV UR26, UR30 ;  /* 0x0000001e001a1c82 */ /* 0x000fe20008000000 */
[----:B------:R-:W-:Y:S01]  /*1d40*/  @UP1 UMOV UR27, UR31 ;  /* 0x0000001f001b1c82 */ /* 0x000fe20008000000 */
[----:B------:R1:W-:Y:S01]  /*1d50*/  @UP2 UTMALDG.2D [UR12], [UR24] ;  /* 0x0000000c180025b4 */ /* 0x0003e20008008000 */
[----:B------:R2:W-:Y:S06]  /*1d60*/  MEMBAR.ALL.CTA ;  /* 0x0000000000007992 */ /* 0x0005ec0000008000 */
[----:B--2---:R-:W2:Y:S02]  /*1d70*/  FENCE.VIEW.ASYNC.S ;  /* 0x00000000000073c6 */ /* 0x004ea40000000000 */
[----:B--2---:R-:W-:Y:S06]  /*1d80*/  BAR.SYNC.DEFER_BLOCKING 0x0 ;  /* 0x0000000000007b1d */ /* 0x004fec0000010000 */
[----:B------:R1:W-:Y:S02]  /*1d90*/  @UP3 UTMALDG.2D [UR8], [UR26] ;  /* 0x000000081a0035b4 */ /* 0x0003e40008008000 */
[----:B------:R-:W-:Y:S06]  /*1da0*/  BAR.SYNC.DEFER_BLOCKING 0x0 ;  /* 0x0000000000007b1d */ /* 0x000fec0000010000 */
[----:B------:R-:W2:Y:S02]  /*1db0*/  SYNCS.PHASECHK.TRANS64.TRYWAIT P0, [UR8+0x5000], R2 ;  /* 0x00500002ff0075a7 */ /* 0x000ea40008000148 */
[----:B-12---:R-:W-:Y:S05]  /*1dc0*/  @!P0 BRA `(.L_x_49) ;  /* 0x0000000800c08947 */ /* 0x006fea0003800000 */
.L_x_51:
[----:B------:R-:W-:Y:S02]  /*1dd0*/  WARPGROUP.DEPBAR.LE gsb0, 0x0 ;  /* 0x00008000000079c5 */ /* 0x000fe40000010000 */
[----:B------:R-:W-:Y:S01]  /*1de0*/  WARPGROUP.ARRIVE ;  /* 0x00000000000079c5 */ /* 0x000fe20000000000 */
[----:B------:R-:W1:Y:S01]  /*1df0*/  LDC R2, c[0x0][0x230] ;  /* 0x00008c00ff027b82 */ /* 0x000e620000000800 */
[----:B------:R-:W-:Y:S01]  /*1e00*/  UIADD3 UR14, UR14, 0x40, URZ ;  /* 0x000000400e0e7890 */ /* 0x000fe2000fffe03f */
[----:B------:R-:W-:-:S03]  /*1e10*/  LOP3.LUT R8, R8, 0x1, RZ, 0x3c, !PT ;  /* 0x0000000108087812 */ /* 0x000fc600078e3cff */
[----:B------:R-:W-:Y:S02]  /*1e20*/  QGMMA.64x256x32.F32.E4M3.E4M3 R24, gdesc[UR20], R24 ;  /* 0x03e00000141879f3 */ /* 0x000fe40008700818 */
[----:B-1----:R-:W-:-:S15]  /*1e30*/  ISETP.LE.AND P0, PT, R2, UR14, PT ;  /* 0x0000000e02007c0c */ /* 0x002fde000bf03270 */
[----:B------:R-:W-:-:S11]  /*1e40*/  NOP ;  /* 0x0000000000007918 */ /* 0x000fd60000000000 */
[----:B------:R-:W-:Y:S01]  /*1e50*/  QGMMA.64x256x32.F32.E4M3.E4M3 R24, gdesc[UR16], R24, gsb0 ;  /* 0x03e00000101879f3 */ /* 0x000fe20008000818 */
[----:B------:R-:W-:Y:S05]  /*1e60*/  @!P0 BRA `(.L_x_50) ;  /* 0xfffffffc00548947 */ /* 0x000fea000383ffff */
.L_x_48:
[----:B------:R-:W-:Y:S02]  /*1e70*/  WARPGROUP.DEPBAR.LE gsb0, 0x0 ;  /* 0x00008000000079c5 */ /* 0x000fe40000010000 */
[----:B--2---:R-:W-:Y:S01]  /*1e80*/  BAR.SYNC.DEFER_BLOCKING 0x0 ;  /* 0x0000000000007b1d */ /* 0x004fe20000010000 */
[C---:B----45:R-:W-:Y:S01]  /*1e90*/  IMAD.SHL.U32 R2, R0.reuse, 0x40, RZ ;  /* 0x0000004000027824 */ /* 0x070fe200078e00ff */
[C---:B------:R-:W-:Y:S01]  /*1ea0*/  LOP3.LUT R3, R0.reuse, 0x1c, RZ, 0xc0, !PT ;  /* 0x0000001c00037812 */ /* 0x040fe200078ec0ff */
[----:B---3--:R-:W-:Y:S01]  /*1eb0*/  IMAD.SHL.U32 R4, R0, 0x2, RZ ;  /* 0x0000000200047824 */ /* 0x008fe200078e00ff */
[----:B------:R-:W-:Y:S02]  /*1ec0*/  ELECT P0, URZ, PT ;  /* 0x00000000003f782f */ /* 0x000fe40003800000 */
[----:B------:R-:W-:Y:S01]  /*1ed0*/  F2FP.SATFINITE.E4M3.F32.PACK_AB_MERGE_C R24, R25, R24, RZ ;  /* 0x000000181918723e */ /* 0x000fe200048070ff */
[----:B------:R-:W-:Y:S01]  /*1ee0*/  UMOV UR14, UR15 ;  /* 0x0000000f000e7c82 */ /* 0x000fe20008000000 */
[----:B------:R-:W-:-:S02]  /*1ef0*/  LOP3.LUT R2, R2, 0x1800, RZ, 0xc0, !PT ;  /* 0x0000180002027812 */ /* 0x000fc400078ec0ff */
[----:B------:R-:W-:Y:S02]  /*1f00*/  LOP3.LUT R4, R4, 0x6, RZ, 0xc0, !PT ;  /* 0x0000000604047812 */ /* 0x000fe400078ec0ff */
[----:B------:R-:W-:Y:S01]  /*1f10*/  F2FP.SATFINITE.E4M3.F32.PACK_AB_MERGE_C R26, R27, R26, RZ ;  /* 0x0000001a1b1a723e */ /* 0x000fe200048070ff */
[----:B------:R-:W-:Y:S01]  /*1f20*/  IMAD R2, R3, 0x20, R2 ;  /* 0x0000002003027824 */ /* 0x000fe200078e0202 */
[----:B------:R-:W-:Y:S01]  /*1f30*/  F2FP.SATFINITE.E4M3.F32.PACK_AB_MERGE_C R28, R29, R28, RZ ;  /* 0x0000001c1d1c723e */ /* 0x000fe200048070ff */
[----:B------:R-:W-:Y:S01]  /*1f40*/  IMAD R3, R3, 0x4, R4 ;  /* 0x0000000403037824 */ /* 0x000fe200078e0204 */
[----:B------:R-:W-:Y:S02]  /*1f50*/  F2FP.SATFINITE.E4M3.F32.PACK_AB_MERGE_C R30, R31, R30, RZ ;  /* 0x0000001e1f1e723e */ /* 0x000fe400048070ff */
[----:B------:R-:W-:Y:S01]  /*1f60*/  F2FP.SATFINITE.E4M3.F32.PACK_AB_MERGE_C R88, R89, R88, RZ ;  /* 0x000000585958723e */ /* 0x000fe200048070ff */
[----:B------:R-:W-:Y:S01]  /*1f70*/  IMAD.IADD R3, R2, 0x1, R3 ;  /* 0x0000000102037824 */ /* 0x000fe200078e0203 */
[----:B------:R-:W-:-:S02]  /*1f80*/  F2FP.SATFINITE.E4M3.F32.PACK_AB_MERGE_C R90, R91, R90, RZ ;  /* 0x0000005a5b5a723e */ /* 0x000fc400048070ff */
[----:B------:R-:W-:Y:S02]  /*1f90*/  F2FP.SATFINITE.E4M3.F32.PACK_AB_MERGE_C R92, R93, R92, RZ ;  /* 0x0000005c5d5c723e */ /* 0x000fe400048070ff */
[----:B------:R-:W-:Y:S01]  /*1fa0*/  F2FP.SATFINITE.E4M3.F32.PACK_AB_MERGE_C R94, R95, R94, RZ ;  /* 0x0000005e5f5e723e */ /* 0x000fe200048070ff */
[----:B------:R-:W2:Y:S01]  /*1fb0*/  @!P2 SYNCS.CCTL.IV [UR8+0x5000] ;  /* 0x00500000ff00a9b1 */ /* 0x000ea20008000008 */
[----:B------:R-:W-:Y:S01]  /*1fc0*/  F2FP.SATFINITE.E4M3.F32.PACK_AB_MERGE_C R32, R33, R32, RZ ;  /* 0x000000202120723e */ /* 0x000fe200048070ff */
[----:B--2---:R-:W-:Y:S01]  /*1fd0*/  STS.U16 [R3+UR8], R24 ;  /* 0x0000001803007988 */ /* 0x004fe20008000408 */
[----:B------:R-:W-:Y:S02]  /*1fe0*/  F2FP.SATFINITE.E4M3.F32.PACK_AB_MERGE_C R34, R35, R34, RZ ;  /* 0x000000222322723e */ /* 0x000fe400048070ff */
[----:B------:R-:W-:Y:S01]  /*1ff0*/  F2FP.SATFINITE.E4M3.F32.PACK_AB_MERGE_C R36, R37, R36, RZ ;  /* 0x000000242524723e */ /* 0x000fe200048070ff */
[----:B------:R-:W-:Y:S01]  /*2000*/  STS.U16 [R3+UR8+0x400], R26 ;  /* 0x0004001a03007988 */ /* 0x000fe20008000408 */
[----:B------:R-:W-:-:S02]  /*2010*/  F2FP.SATFINITE.E4M3.F32.PACK_AB_MERGE_C R38, R39, R38, RZ ;  /* 0x000000262726723e */ /* 0x000fc400048070ff */
[----:B------:R-:W-:Y:S01]  /*2020*/  F2FP.SATFINITE.E4M3.F32.PACK_AB_MERGE_C R96, R97, R96, RZ ;  /* 0x000000606160723e */ /* 0x000fe200048070ff */
[----:B------:R-:W-:Y:S01]  /*2030*/  STS.U16 [R3+UR8+0x8], R28 ;  /* 0x0000081c03007988 */ /* 0x000fe20008000408 */
[----:B------:R-:W-:Y:S02]  /*2040*/  F2FP.SATFINITE.E4M3.F32.PACK_AB_MERGE_C R98, R99, R98, RZ ;  /* 0x000000626362723e */ /* 0x000fe400048070ff */
[----:B------:R-:W-:Y:S01]  /*2050*/  F2FP.SATFINITE.E4M3.F32.PACK_AB_MERGE_C R100, R101, R100, RZ ;  /* 0x000000646564723e */ /* 0x000fe200048070ff */
[----:B------:R-:W-:Y:S01]  /*2060*/  STS.U16 [R3+UR8+0x408], R30 ;  /* 0x0004081e03007988 */ /* 0x000fe20008000408 */
[----:B------:R-:W-:Y:S02]  /*2070*/  F2FP.SATFINITE.E4M3.F32.PACK_AB_MERGE_C R102, R103, R102, RZ ;  /* 0x000000666766723e */ /* 0x000fe400048070ff */
[----:B------:R-:W-:Y:S01]  /*2080*/  ISETP.LT.U32.AND P0, PT, R7, 0x40, P0 ;  /* 0x000000400700780c */ /* 0x000fe20000701070 */
[----:B------:R-:W-:Y:S01]  /*2090*/  STS.U16 [R3+UR8+0x2000], R88 ;  /* 0x0020005803007988 */ /* 0x000fe20008000408 */
[----:B------:R-:W-:-:S02]  /*20a0*/  LOP3.LUT R5, R3, 0x10, RZ, 0x3c, !PT ;  /* 0x0000001003057812 */ /* 0x000fc400078e3cff */
[----:B------:R-:W-:Y:S01]  /*20b0*/  F2FP.SATFINITE.E4M3.F32.PACK_AB_MERGE_C R40, R41, R40, RZ ;  /* 0x000000282928723e */ /* 0x000fe200048070ff */
[----:B------:R-:W-:Y:S01]  /*20c0*/  STS.U16 [R3+UR8+0x2400], R90 ;  /* 0x0024005a03007988 */ /* 0x000fe20008000408 */
[----:B------:R-:W-:Y:S02]  /*20d0*/  F2FP.SATFINITE.E4M3.F32.PACK_AB_MERGE_C R42, R43, R42, RZ ;  /* 0x0000002a2b2a723e */ /* 0x000fe400048070ff */
[----:B------:R-:W-:Y:S01]  /*20e0*/  F2FP.SATFINITE.E4M3.F32.PACK_AB_MERGE_C R44, R45, R44, RZ ;  /* 0x0000002c2d2c723e */ /* 0x000fe200048070ff */
[----:B------:R-:W-:Y:S01]  /*20f0*/  STS.U16 [R3+UR8+0x2008], R92 ;  /* 0x0020085c03007988 */ /* 0x000fe20008000408 */
[----:B------:R-:W-:Y:S02]  /*2100*/  F2FP.SATFINITE.E4M3.F32.PACK_AB_MERGE_C R46, R47, R46, RZ ;  /* 0x0000002e2f2e723e */ /* 0x000fe400048070ff */
[----:B------:R-:W-:Y:S01]  /*2110*/  F2FP.SATFINITE.E4M3.F32.PACK_AB_MERGE_C R104, R105, R104, RZ ;  /* 0x000000686968723e */ /* 0x000fe200048070ff */
[----:B------:R-:W-:Y:S01]  /*2120*/  STS.U16 [R3+UR8+0x2408], R94 ;  /* 0x0024085e03007988 */ /* 0x000fe20008000408 */
[----:B------:R-:W-:Y:S01]  /*2130*/  F2FP.SATFINITE.E4M3.F32.PACK_AB_MERGE_C R106, R107, R106, RZ ;  /* 0x0000006a6b6a723e */ /* 0x000fe200048070ff */
[----:B------:R-:W-:Y:S01]  /*2140*/  VOTEU.ANY UP0, P0 ;  /* 0x00000000003f7886 */ /* 0x000fe20000000100 */
[----:B------:R-:W-:Y:S01]  /*2150*/  F2FP.SATFINITE.E4M3.F32.PACK_AB_MERGE_C R108, R109, R108, RZ ;  /* 0x0000006c6d6c723e */ /* 0x000fe200048070ff */
[----:B------:R-:W-:Y:S01]  /*2160*/  STS.U16 [R5+UR8], R32 ;  /* 0x0000002005007988 */ /* 0x000fe20008000408 */
[----:B------:R-:W-:Y:S01]  /*2170*/  F2FP.SATFINITE.E4M3.F32.PACK_AB_MERGE_C R110, R111, R110, RZ ;  /* 0x0000006e6f6e723e */ /* 0x000fe200048070ff */
[----:B------:R-:W-:Y:S01]  /*2180*/  VOTEU.ANY UP1, P0 ;  /* 0x00000000003f7886 */ /* 0x000fe20000020100 */
[----:B------:R-:W-:Y:S01]  /*2190*/  LOP3.LUT R7, R3, 0x20, RZ, 0x3c, !PT ;  /* 0x0000002003077812 */ /* 0x000fe200078e3cff */
[----:B------:R-:W-:Y:S01]  /*21a0*/  STS.U16 [R5+UR8+0x400], R34 ;  /* 0x0004002205007988 */ /* 0x000fe20008000408 */
[----:B------:R-:W-:Y:S01]  /*21b0*/  F2FP.SATFINITE.E4M3.F32.PACK_AB_MERGE_C R48, R49, R48, RZ ;  /* 0x000000303130723e */ /* 0x000fe200048070ff */
[----:B-1----:R-:W-:Y:S01]  /*21c0*/  @UP0 UMOV UR5, UR29 ;  /* 0x0000001d00050c82 */ /* 0x002fe20008000000 */
        /* <DEDUP_REMOVED lines=11> */
[----:B------:R-:W-:-:S02]  /*2280*/  LOP3.LUT R9, R3, 0x30, RZ, 0x3c, !PT ;  /* 0x0000003003097812 */ /* 0x000fc400078e3cff */
[----:B------:R-:W-:Y:S01]  /*2290*/  F2FP.SATFINITE.E4M3.F32.PACK_AB_MERGE_C R56, R57, R56, RZ ;  /* 0x000000383938723e */ /* 0x000fe200048070ff */
[----:B------:R-:W-:Y:S01]  /*22a0*/  STS.U16 [R5+UR8+0x2008], R100 ;  /* 0x0020086405007988 */ /* 0x000fe20008000408 */
[----:B------:R-:W-:Y:S02]  /*22b0*/  F2FP.SATFINITE.E4M3.F32.PACK_AB_MERGE_C R58, R59, R58, RZ ;  /* 0x0000003a3b3a723e */ /* 0x000fe400048070ff */
[----:B------:R-:W-:Y:S01]  /*22c0*/  F2FP.SATFINITE.E4M3.F32.PACK_AB_MERGE_C R60, R61, R60, RZ ;  /* 0x0000003c3d3c723e */ /* 0x000fe200048070ff */
[----:B------:R1:W-:Y:S01]  /*22d0*/  STS.U16 [R5+UR8+0x2408], R102 ;  /* 0x0024086605007988 */ /* 0x0003e20008000408 */
[----:B------:R-:W-:Y:S02]  /*22e0*/  F2FP.SATFINITE.E4M3.F32.PACK_AB_MERGE_C R62, R63, R62, RZ ;  /* 0x0000003e3f3e723e */ /* 0x000fe400048070ff */
[----:B------:R-:W-:Y:S01]  /*22f0*/  F2FP.SATFINITE.E4M3.F32.PACK_AB_MERGE_C R120, R121, R120, RZ ;  /* 0x000000787978723e */ /* 0x000fe200048070ff */
[----:B------:R-:W-:Y:S01]  /*2300*/  STS.U16 [R7+UR8], R40 ;  /* 0x0000002807007988 */ /* 0x000fe20008000408 */
[----:B------:R-:W-:-:S02]  /*2310*/  F2FP.SATFINITE.E4M3.F32.PACK_AB_MERGE_C R122, R123, R122, RZ ;  /* 0x0000007a7b7a723e */ /* 0x000fc400048070ff */
[----:B------:R-:W-:Y:S01]  /*2320*/  F2FP.SATFINITE.E4M3.F32.PACK_AB_MERGE_C R124, R125, R124, RZ ;  /* 0x0000007c7d7c723e */ /* 0x000fe200048070ff */
[----:B------:R-:W-:Y:S01]  /*2330*/  STS.U16 [R7+UR8+0x400], R42 ;  /* 0x0004002a07007988 */ /* 0x000fe20008000408 */
[----:B------:R-:W-:Y:S02]  /*2340*/  F2FP.SATFINITE.E4M3.F32.PACK_AB_MERGE_C R126, R127, R126, RZ ;  /* 0x0000007e7f7e723e */ /* 0x000fe400048070ff */
[----:B-1----:R-:W-:Y:S01]  /*2350*/  LOP3.LUT R5, R3, 0x40, RZ, 0x3c, !PT ;  /* 0x0000004003057812 */ /* 0x002fe200078e3cff */
[----:B------:R-:W-:Y:S01]  /*2360*/  STS.U16 [R7+UR8+0x8], R44 ;  /* 0x0000082c07007988 */ /* 0x000fe20008000408 */
        /* <DEDUP_REMOVED lines=12> */
[----:B------:R-:W-:-:S02]  /*2430*/  F2FP.SATFINITE.E4M3.F32.PACK_AB_MERGE_C R72, R73, R72, RZ ;  /* 0x000000484948723e */ /* 0x000fc400048070ff */
[----:B------:R-:W-:Y:S01]  /*2440*/  F2FP.SATFINITE.E4M3.F32.PACK_AB_MERGE_C R74, R75, R74, RZ ;  /* 0x0000004a4b4a723e */ /* 0x000fe200048070ff */
[----:B------:R1:W-:Y:S01]  /*2450*/  STS.U16 [R7+UR8+0x2408], R110 ;  /* 0x0024086e07007988 */ /* 0x0003e20008000408 */
[----:B------:R-:W-:Y:S02]  /*2460*/  F2FP.SATFINITE.E4M3.F32.PACK_AB_MERGE_C R76, R77, R76, RZ ;  /* 0x0000004c4d4c723e */ /* 0x000fe400048070ff */
[----:B------:R-:W-:Y:S01]  /*2470*/  F2FP.SATFINITE.E4M3.F32.PACK_AB_MERGE_C R78, R79, R78, RZ ;  /* 0x0000004e4f4e723e */ /* 0x000fe200048070ff */
[----:B------:R-:W-:Y:S01]  /*2480*/  STS.U16 [R9+UR8], R48 ;  /* 0x0000003009007988 */ /* 0x000fe20008000408 */
[----:B------:R-:W-:Y:S02]  /*2490*/  F2FP.SATFINITE.E4M3.F32.PACK_AB_MERGE_C R136, R137, R136, RZ ;  /* 0x000000888988723e */ /* 0x000fe400048070ff */
[----:B------:R-:W-:Y:S01]  /*24a0*/  F2FP.SATFINITE.E4M3.F32.PACK_AB_MERGE_C R138, R139, R138, RZ ;  /* 0x0000008a8b8a723e */ /* 0x000fe200048070ff */
[----:B------:R-:W-:Y:S01]  /*24b0*/  STS.U16 [R9+UR8+0x400], R50 ;  /* 0x0004003209007988 */ /* 0x000fe20008000408 */
[----:B------:R-:W-:-:S02]  /*24c0*/  F2FP.SATFINITE.E4M3.F32.PACK_AB_MERGE_C R140, R141, R140, RZ ;  /* 0x0000008c8d8c723e */ /* 0x000fc400048070ff */
[----:B-1----:R-:W-:Y:S01]  /*24d0*/  LOP3.LUT R7, R3, 0x50, RZ, 0x3c, !PT ;  /* 0x0000005003077812 */ /* 0x002fe200078e3cff */
        /* <DEDUP_REMOVED lines=14> */
[----:B------:R-:W-:Y:S01]  /*25c0*/  SHF.R.U32.HI R0, RZ, 0x5, R0 ;  /* 0x00000005ff007819 */ /* 0x000fe20000011600 */
[----:B------:R1:W-:Y:S03]  /*25d0*/  STS.U16 [R9+UR8+0x2408], R118 ;  /* 0x0024087609007988 */ /* 0x0003e60008000408 */
[----:B------:R-:W-:Y:S01]  /*25e0*/  R2UR UR4, R0 ;  /* 0x00000000000472ca */ /* 0x000fe200000e0000 */
[----:B------:R-:W-:Y:S04]  /*25f0*/  STS.U16 [R5+UR8], R56 ;  /* 0x0000003805007988 */ /* 0x000fe80008000408 */
[----:B------:R-:W-:Y:S01]  /*2600*/  STS.U16 [R5+UR8+0x400], R58 ;  /* 0x0004003a05007988 */ /* 0x000fe20008000408 */
[----:B-1----:R-:W-:-:S02]  /*2610*/  LOP3.LUT R9, R3, 0x60, RZ, 0x3c, !PT ;  /* 0x0000006003097812 */ /* 0x002fc400078e3cff */
[----:B------:R-:W-:Y:S01]  /*2620*/  LOP3.LUT R3, R3, 0x70, RZ, 0x3c, !PT ;  /* 0x0000007003037812 */ /* 0x000fe200078e3cff */
[----:B------:R-:W-:Y:S04]  /*2630*/  STS.U16 [R5+UR8+0x8], R60 ;  /* 0x0000083c05007988 */ /* 0x000fe80008000408 */
[----:B------:R-:W-:Y:S01]  /*2640*/  ULOP3.LUT UR4, UR4, 0x1, URZ, 0xc0, !UPT ;  /* 0x0000000104047892 */ /* 0x000fe2000f8ec03f */
[----:B------:R-:W-:Y:S03]  /*2650*/  STS.U16 [R5+UR8+0x408], R62 ;  /* 0x0004083e05007988 */ /* 0x000fe60008000408 */
[----:B------:R-:W-:Y:S01]  /*2660*/  ULEA UR13, UR4, UR11, 0x7 ;  /* 0x0000000b040d7291 */ /* 0x000fe2000f8e383f */
[----:B------:R-:W-:Y:S01]  /*2670*/  STS.U16 [R5+UR8+0x2000], R120 ;  /* 0x0020007805007988 */ /* 0x000fe20008000408 */
[----:B------:R-:W-:-:S03]  /*2680*/  ULEA UR12, UR4, UR8, 0xd ;  /* 0x00000008040c7291 */ /* 0x000fc6000f8e683f */
[----:B------:R-:W-:Y:S01]  /*2690*/  STS.U16 [R5+UR8+0x2400], R122 ;  /* 0x0024007a05007988 */ /* 0x000fe20008000408 */
[----:B------:R-:W-:-:S03]  /*26a0*/  @UP0 UMOV UR4, UR28 ;  /* 0x0000001c00040c82 */ /* 0x000fc60008000000 */
[----:B------:R-:W-:Y:S04]  /*26b0*/  STS.U16 [R5+UR8+0x2008], R124 ;  /* 0x0020087c05007988 */ /* 0x000fe80008000408 */
[----:B------:R-:W-:Y:S04]  /*26c0*/  STS.U16 [R5+UR8+0x2408], R126 ;  /* 0x0024087e05007988 */ /* 0x000fe80008000408 */
[----:B------:R-:W-:Y:S04]  /*26d0*/  STS.U16 [R7+UR8], R64 ;  /* 0x0000004007007988 */ /* 0x000fe80008000408 */
[----:B------:R-:W-:Y:S04]  /*26e0*/  STS.U16 [R7+UR8+0x400], R66 ;  /* 0x0004004207007988 */ /* 0x000fe80008000408 */
[----:B------:R-:W-:Y:S04]  /*26f0*/  STS.U16 [R7+UR8+0x8], R68 ;  /* 0x0000084407007988 */ /* 0x000fe80008000408 */
[----:B------:R-:W-:Y:S04]  /*2700*/  STS.U16 [R7+UR8+0x408], R70 ;  /* 0x0004084607007988 */ /* 0x000fe80008000408 */
[----:B------:R-:W-:Y:S04]  /*2710*/  STS.U16 [R7+UR8+0x2000], R128 ;  /* 0x0020008007007988 */ /* 0x000fe80008000408 */
[----:B------:R-:W-:Y:S04]  /*2720*/  STS.U16 [R7+UR8+0x2400], R130 ;  /* 0x0024008207007988 */ /* 0x000fe80008000408 */
        /* <DEDUP_REMOVED lines=17> */
[----:B------:R-:W-:Y:S01]  /*2840*/  STS.U16 [R3+UR8+0x2408], R150 ;  /* 0x0024089603007988 */ /* 0x000fe20008000408 */
[----:B------:R1:W-:Y:S06]  /*2850*/  MEMBAR.ALL.CTA ;  /* 0x0000000000007992 */ /* 0x0003ec0000008000 */
[----:B-1----:R-:W1:Y:S02]  /*2860*/  FENCE.VIEW.ASYNC.S ;  /* 0x00000000000073c6 */ /* 0x002e640000000000 */
[----:B-1----:R-:W-:Y:S06]  /*2870*/  BAR.SYNC.DEFER_BLOCKING 0x0 ;  /* 0x0000000000007b1d */ /* 0x002fec0000010000 */
[----:B------:R1:W-:Y:S01]  /*2880*/  @UP1 UTMASTG.2D [UR12], [UR4] ;  /* 0x0000000c040013b5 */ /* 0x0003e20008008000 */
[----:B------:R0:W-:Y:S01]  /*2890*/  UTMACMDFLUSH ;  /* 0x00000000000079b7 */ /* 0x0001e20000000000 */
[----:B------:R-:W-:-:S04]  /*28a0*/  DEPBAR.LE SB0, 0x0 ;  /* 0x000080000000791a */ /* 0x000fc80000000000 */
[----:B------:R-:W-:Y:S06]  /*28b0*/  BAR.SYNC.DEFER_BLOCKING 0x0 ;  /* 0x0000000000007b1d */ /* 0x000fec0000010000 */
[----:B-1----:R-:W-:Y:S05]  /*28c0*/  EXIT ;  /* 0x000000000000794d */ /* 0x002fea0003800000 */
.L_x_49:
[----:B------:R-:W1:Y:S02]  /*28d0*/  SYNCS.PHASECHK.TRANS64.TRYWAIT P0, [UR8+0x5000], R2 ;  /* 0x00500002ff0075a7 */ /* 0x000e640008000148 */
[----:B-1----:R-:W-:Y:S05]  /*28e0*/  @!P0 BRA `(.L_x_49) ;  /* 0xfffffffc00f88947 */ /* 0x002fea000383ffff */
[----:B------:R-:W-:Y:S05]  /*28f0*/  BRA `(.L_x_51) ;  /* 0xfffffff400347947 */ /* 0x000fea000383ffff */
.L_x_52:
[----:B------:R-:W-:-:S00]  /*2900*/  BRA `(.L_x_52) ;  /* 0xfffffffc00fc7947 */ /* 0x000fc0000383ffff */
[----:B------:R-:W-:-:S00]  /*2910*/  NOP ;  /* 0x0000000000007918 */ /* 0x000fc00000000000 */
        /* <DEDUP_REMOVED lines=14> */
.L_x_53:


//--------------------- .nv.shared.gluon_wgmma    --------------------------
	.section	.nv.shared.gluon_wgmma,"aw",@nobits
	.sectionflags	@""
	.align	16
	.zero		1024


//--------------------- .nv.shared.reserved.0     --------------------------
	.section	.nv.shared.reserved.0,"aw",@nobits
	.weak		__nv_reservedSMEM_offset_0_alias
	.size		__nv_reservedSMEM_offset_0_alias, 0, 0
	.other		__nv_reservedSMEM_offset_0_alias,@"STO_CUDA_RESERVED_SHARED STV_DEFAULT"
__nv_reservedSMEM_offset_0_alias:
	.zero		0


//--------------------- .nv.constant0.gluon_wgmma --------------------------
	.section	.nv.constant0.gluon_wgmma,"a",@progbits
	.sectionflags	@""
	.align	4
.nv.constant0.gluon_wgmma:
	.zero		608


//--------------------- SYMBOLS --------------------------

	.type		.nv.reservedSmem.offset0,@object
	.size		.nv.reservedSmem.offset0,0x4
